// auto-generated by cutlass_sweep.gemm — config: {"arch": "sm_100", "cluster_m": 1, "cluster_n": 1, "cublas_kernel_name": "_Z20magma_sgemmEx_kernelIfafLb1ELb1ELi6ELi3ELi6ELi3ELi4EEviii13BatchedTensoriS0_iS0_iS0_iiiPKT_S3_S1_S1_i18cublasLtEpilogue_tiPKvl", "dtype": "int8", "dtype_b": "int8", "dtype_c_cpp": "float", "layout": "tt", "stages": 0, "tile_k": 64, "tile_m": 64, "tile_n": 8}
#include "cutlass/cutlass.h"
#include "cutlass/gemm/collective/collective_builder.hpp"
#include "cutlass/gemm/device/gemm_universal_adapter.h"
#include "cutlass/gemm/kernel/gemm_universal.hpp"
#include "cutlass/epilogue/collective/collective_builder.hpp"

using ElemA = int8_t;
using ElemB = int8_t;
using ElemCD = float;
using Acc  = int32_t;
using TileShape    = cute::Shape<cute::_64, cute::_8, cute::_64>;
using ClusterShape = cute::Shape<cute::_1, cute::_1, cute::_1>;

using CollectiveEpilogue = typename cutlass::epilogue::collective::CollectiveBuilder<
    cutlass::arch::Sm100, cutlass::arch::OpClassTensorOp,
    TileShape, ClusterShape,
    cutlass::epilogue::collective::EpilogueTileAuto,
    Acc, Acc,
    ElemCD, cutlass::layout::RowMajor, 128 / cutlass::sizeof_bits<ElemCD>::value,
    ElemCD, cutlass::layout::RowMajor, 128 / cutlass::sizeof_bits<ElemCD>::value,
    cutlass::epilogue::collective::EpilogueScheduleAuto
  >::CollectiveOp;

using CollectiveMainloop = typename cutlass::gemm::collective::CollectiveBuilder<
    cutlass::arch::Sm100, cutlass::arch::OpClassTensorOp,
    ElemA, cutlass::layout::ColumnMajor, 128 / cutlass::sizeof_bits<ElemA>::value,
    ElemB, cutlass::layout::ColumnMajor, 128 / cutlass::sizeof_bits<ElemB>::value,
    Acc,
    TileShape, ClusterShape,
    cutlass::gemm::collective::StageCountAutoCarveout<static_cast<int>(sizeof(typename CollectiveEpilogue::SharedStorage))>,
    cutlass::gemm::collective::KernelScheduleAuto
  >::CollectiveOp;

using GemmKernel = cutlass::gemm::kernel::GemmUniversal<
    cute::Shape<int,int,int,int>,
    CollectiveMainloop,
    CollectiveEpilogue
>;
using Gemm = cutlass::gemm::device::GemmUniversalAdapter<GemmKernel>;

// Force the device kernel symbol into the cubin without needing a host main.
auto* _anchor = &cutlass::device_kernel<GemmKernel>;


// ===== COMPILED SASS (sm_100a) =====

	.target	sm_100a

	.elftype	@"ET_EXEC"


//--------------------- .note.nv.tkinfo           --------------------------
	.section	.note.nv.tkinfo,"",@"SHT_NOTE"
	.sectionflags	@"SHF_NOTE_NV_TKINFO"
	.tkinfo
        /*0018*/ 	.word	0x00000002
        /*0030*/ 	.string	""
        /*0030*/ 	.string	"ptxas"
        /*0030*/ 	.string	"Cuda compilation tools, release 13.0, V13.0.88"
        /*0030*/ 	.string	"Build cuda_13.0.r13.0/compiler.36424714_0"
        /*0030*/ 	.string	"-arch sm_100a -m 64 "



//--------------------- .note.nv.cuinfo           --------------------------
	.section	.note.nv.cuinfo,"",@"SHT_NOTE"
	.sectionflags	@"SHF_NOTE_NV_CUINFO"
        /*0018*/ 	.short	0x0002
        /*001a*/ 	.short	0x0064
        /*001c*/ 	.short	0x0082
	.zero		2


//--------------------- .nv.info                  --------------------------
	.section	.nv.info,"",@"SHT_CUDA_INFO"
	.align	4


	//----- nvinfo : EIATTR_REGCOUNT
	.align		4
        /*0000*/ 	.byte	0x04, 0x2f
        /*0002*/ 	.short	(.L_19 - .L_18)
	.align		4
.L_18:
        /*0004*/ 	.word	index@(_ZN7cutlass13device_kernelINS_4gemm6kernel13GemmUniversalIN4cute5tupleIJiiiiEEENS1_10collective13CollectiveMmaINS1_35MainloopSm100TmaUmmaWarpSpecializedILi49ELi2ELi4ENS5_IJNS4_1CILi1EEESB_SB_EEEEENS5_IJNSA_ILi64EEENSA_ILi8EEESE_EEEaNS5_IJSB_llEEEaNS5_IJlSB_lEEENS4_8TiledMMAINS4_8MMA_AtomIJNS4_15SM100_MMA_S8_SSIaaiLi64ELi8ELNS4_4UMMA5MajorE1ELSN_0ELNSM_8SaturateE0EEEEEENS4_6LayoutISC_NS5_IJNSA_ILi0EEESS_SS_EEEEENS5_IJNS4_10UnderscoreESV_SV_EEEEENS4_13SM90_TMA_LOADENS4_14ComposedLayoutINS4_7SwizzleILi2ELi4ELi3EEENS4_18smem_ptr_flag_bitsILi8EEENSR_INS5_IJSE_SF_EEENS5_IJSB_SE_EEEEEEEvNS4_8identityESY_NSZ_IS11_S13_NSR_INS5_IJSF_SE_EEENS5_IJSE_SB_EEEEEEEvS18_EENS_8epilogue10collective18CollectiveEpilogueINS1E_23Sm100TmaWarpSpecializedILi2ELi1ELi4ELb1ELb0EEEJSG_NS5_IJNSR_ISE_SB_EENSR_ISF_SB_EEEEEfSI_fSI_NS1E_6fusion15FusionCallbacksIS1I_NS1M_17LinearCombinationIfifiLNS_15FloatRoundStyleE2EEESG_S1L_JEEENS4_5SM1004TMEM4LOAD26SM100_TMEM_LOAD_16dp128b2xESY_NSZ_INS10_ILi1ELi4ELi3EEENS12_ILi32EEENSR_INS5_IJSF_SF_EEENS5_IJSF_SB_EEEEEEENS4_17SM75_U32x4_LDSM_NENS4_14SM90_TMA_STOREES21_NS4_17SM90_U32x4_STSM_NENS4_39AutoVectorizingCopyWithAssumedAlignmentILi128EEEEEEvvEEEEvNT_6ParamsE)
        /*0008*/ 	.word	0x00000046


	//----- nvinfo : EIATTR_FRAME_SIZE
	.align		4
.L_19:
        /*000c*/ 	.byte	0x04, 0x11
        /*000e*/ 	.short	(.L_21 - .L_20)
	.align		4
.L_20:
        /*0010*/ 	.word	index@($__internal_2_$__cuda_sm10x_tcgen05_guardrail_trap_unallocated_columns_being_dealloced)
        /*0014*/ 	.word	0x00000000


	//----- nvinfo : EIATTR_FRAME_SIZE
	.align		4
.L_21:
        /*0018*/ 	.byte	0x04, 0x11
        /*001a*/ 	.short	(.L_23 - .L_22)
	.align		4
.L_22:
        /*001c*/ 	.word	index@($__internal_1_$__cuda_sm10x_tcgen05_guardrail_trap_phase_invalid_during_alloc)
        /*0020*/ 	.word	0x00000000


	//----- nvinfo : EIATTR_FRAME_SIZE
	.align		4
.L_23:
        /*0024*/ 	.byte	0x04, 0x11
        /*0026*/ 	.short	(.L_25 - .L_24)
	.align		4
.L_24:
        /*0028*/ 	.word	index@($__internal_0_$__cuda_sm10x_tcgen05_guardrail_trap_col_being_dealloced_not_returned_by_alloc)
        /*002c*/ 	.word	0x00000000


	//----- nvinfo : EIATTR_FRAME_SIZE
	.align		4
.L_25:
        /*0030*/ 	.byte	0x04, 0x11
        /*0032*/ 	.short	(.L_27 - .L_26)
	.align		4
.L_26:
        /*0034*/ 	.word	index@(_ZN7cutlass13device_kernelINS_4gemm6kernel13GemmUniversalIN4cute5tupleIJiiiiEEENS1_10collective13CollectiveMmaINS1_35MainloopSm100TmaUmmaWarpSpecializedILi49ELi2ELi4ENS5_IJNS4_1CILi1EEESB_SB_EEEEENS5_IJNSA_ILi64EEENSA_ILi8EEESE_EEEaNS5_IJSB_llEEEaNS5_IJlSB_lEEENS4_8TiledMMAINS4_8MMA_AtomIJNS4_15SM100_MMA_S8_SSIaaiLi64ELi8ELNS4_4UMMA5MajorE1ELSN_0ELNSM_8SaturateE0EEEEEENS4_6LayoutISC_NS5_IJNSA_ILi0EEESS_SS_EEEEENS5_IJNS4_10UnderscoreESV_SV_EEEEENS4_13SM90_TMA_LOADENS4_14ComposedLayoutINS4_7SwizzleILi2ELi4ELi3EEENS4_18smem_ptr_flag_bitsILi8EEENSR_INS5_IJSE_SF_EEENS5_IJSB_SE_EEEEEEEvNS4_8identityESY_NSZ_IS11_S13_NSR_INS5_IJSF_SE_EEENS5_IJSE_SB_EEEEEEEvS18_EENS_8epilogue10collective18CollectiveEpilogueINS1E_23Sm100TmaWarpSpecializedILi2ELi1ELi4ELb1ELb0EEEJSG_NS5_IJNSR_ISE_SB_EENSR_ISF_SB_EEEEEfSI_fSI_NS1E_6fusion15FusionCallbacksIS1I_NS1M_17LinearCombinationIfifiLNS_15FloatRoundStyleE2EEESG_S1L_JEEENS4_5SM1004TMEM4LOAD26SM100_TMEM_LOAD_16dp128b2xESY_NSZ_INS10_ILi1ELi4ELi3EEENS12_ILi32EEENSR_INS5_IJSF_SF_EEENS5_IJSF_SB_EEEEEEENS4_17SM75_U32x4_LDSM_NENS4_14SM90_TMA_STOREES21_NS4_17SM90_U32x4_STSM_NENS4_39AutoVectorizingCopyWithAssumedAlignmentILi128EEEEEEvvEEEEvNT_6ParamsE)
        /*0038*/ 	.word	0x00000000


	//----- nvinfo : EIATTR_MIN_STACK_SIZE
	.align		4
.L_27:
        /*003c*/ 	.byte	0x04, 0x12
        /*003e*/ 	.short	(.L_29 - .L_28)
	.align		4
.L_28:
        /*0040*/ 	.word	index@(_ZN7cutlass13device_kernelINS_4gemm6kernel13GemmUniversalIN4cute5tupleIJiiiiEEENS1_10collective13CollectiveMmaINS1_35MainloopSm100TmaUmmaWarpSpecializedILi49ELi2ELi4ENS5_IJNS4_1CILi1EEESB_SB_EEEEENS5_IJNSA_ILi64EEENSA_ILi8EEESE_EEEaNS5_IJSB_llEEEaNS5_IJlSB_lEEENS4_8TiledMMAINS4_8MMA_AtomIJNS4_15SM100_MMA_S8_SSIaaiLi64ELi8ELNS4_4UMMA5MajorE1ELSN_0ELNSM_8SaturateE0EEEEEENS4_6LayoutISC_NS5_IJNSA_ILi0EEESS_SS_EEEEENS5_IJNS4_10UnderscoreESV_SV_EEEEENS4_13SM90_TMA_LOADENS4_14ComposedLayoutINS4_7SwizzleILi2ELi4ELi3EEENS4_18smem_ptr_flag_bitsILi8EEENSR_INS5_IJSE_SF_EEENS5_IJSB_SE_EEEEEEEvNS4_8identityESY_NSZ_IS11_S13_NSR_INS5_IJSF_SE_EEENS5_IJSE_SB_EEEEEEEvS18_EENS_8epilogue10collective18CollectiveEpilogueINS1E_23Sm100TmaWarpSpecializedILi2ELi1ELi4ELb1ELb0EEEJSG_NS5_IJNSR_ISE_SB_EENSR_ISF_SB_EEEEEfSI_fSI_NS1E_6fusion15FusionCallbacksIS1I_NS1M_17LinearCombinationIfifiLNS_15FloatRoundStyleE2EEESG_S1L_JEEENS4_5SM1004TMEM4LOAD26SM100_TMEM_LOAD_16dp128b2xESY_NSZ_INS10_ILi1ELi4ELi3EEENS12_ILi32EEENSR_INS5_IJSF_SF_EEENS5_IJSF_SB_EEEEEEENS4_17SM75_U32x4_LDSM_NENS4_14SM90_TMA_STOREES21_NS4_17SM90_U32x4_STSM_NENS4_39AutoVectorizingCopyWithAssumedAlignmentILi128EEEEEEvvEEEEvNT_6ParamsE)
        /*0044*/ 	.word	0x00000000
.L_29:


//--------------------- .nv.compat                --------------------------
	.section	.nv.compat,"",@"SHT_CUDA_COMPAT_INFO"
	.align	4
        /*0000*/ 	.byte	0x02, 0x09, 0x01, 0x00, 0x02, 0x02, 0x03, 0x00, 0x02, 0x05, 0x06, 0x00, 0x03, 0x07, 0x01, 0x01
        /*0010*/ 	.byte	0x02, 0x03, 0x01, 0x00, 0x02, 0x06, 0x01, 0x00, 0x04, 0x0b, 0x08, 0x00, 0x01, 0x00, 0x00, 0x00
        /*0020*/ 	.byte	0x00, 0x00, 0x00, 0x00


//--------------------- .nv.info._ZN7cutlass13device_kernelINS_4gemm6kernel13GemmUniversalIN4cute5tupleIJiiiiEEENS1_10collective13CollectiveMmaINS1_35MainloopSm100TmaUmmaWarpSpecializedILi49ELi2ELi4ENS5_IJNS4_1CILi1EEESB_SB_EEEEENS5_IJNSA_ILi64EEENSA_ILi8EEESE_EEEaNS5_IJSB_llEEEaNS5_IJlSB_lEEENS4_8TiledMMAINS4_8MMA_AtomIJNS4_15SM100_MMA_S8_SSIaaiLi64ELi8ELNS4_4UMMA5MajorE1ELSN_0ELNSM_8SaturateE0EEEEEENS4_6LayoutISC_NS5_IJNSA_ILi0EEESS_SS_EEEEENS5_IJNS4_10UnderscoreESV_SV_EEEEENS4_13SM90_TMA_LOADENS4_14ComposedLayoutINS4_7SwizzleILi2ELi4ELi3EEENS4_18smem_ptr_flag_bitsILi8EEENSR_INS5_IJSE_SF_EEENS5_IJSB_SE_EEEEEEEvNS4_8identityESY_NSZ_IS11_S13_NSR_INS5_IJSF_SE_EEENS5_IJSE_SB_EEEEEEEvS18_EENS_8epilogue10collective18CollectiveEpilogueINS1E_23Sm100TmaWarpSpecializedILi2ELi1ELi4ELb1ELb0EEEJSG_NS5_IJNSR_ISE_SB_EENSR_ISF_SB_EEEEEfSI_fSI_NS1E_6fusion15FusionCallbacksIS1I_NS1M_17LinearCombinationIfifiLNS_15FloatRoundStyleE2EEESG_S1L_JEEENS4_5SM1004TMEM4LOAD26SM100_TMEM_LOAD_16dp128b2xESY_NSZ_INS10_ILi1ELi4ELi3EEENS12_ILi32EEENSR_INS5_IJSF_SF_EEENS5_IJSF_SB_EEEEEEENS4_17SM75_U32x4_LDSM_NENS4_14SM90_TMA_STOREES21_NS4_17SM90_U32x4_STSM_NENS4_39AutoVectorizingCopyWithAssumedAlignmentILi128EEEEEEvvEEEEvNT_6ParamsE --------------------------
	.section	.nv.info._ZN7cutlass13device_kernelINS_4gemm6kernel13GemmUniversalIN4cute5tupleIJiiiiEEENS1_10collective13CollectiveMmaINS1_35MainloopSm100TmaUmmaWarpSpecializedILi49ELi2ELi4ENS5_IJNS4_1CILi1EEESB_SB_EEEEENS5_IJNSA_ILi64EEENSA_ILi8EEESE_EEEaNS5_IJSB_llEEEaNS5_IJlSB_lEEENS4_8TiledMMAINS4_8MMA_AtomIJNS4_15SM100_MMA_S8_SSIaaiLi64ELi8ELNS4_4UMMA5MajorE1ELSN_0ELNSM_8SaturateE0EEEEEENS4_6LayoutISC_NS5_IJNSA_ILi0EEESS_SS_EEEEENS5_IJNS4_10UnderscoreESV_SV_EEEEENS4_13SM90_TMA_LOADENS4_14ComposedLayoutINS4_7SwizzleILi2ELi4ELi3EEENS4_18smem_ptr_flag_bitsILi8EEENSR_INS5_IJSE_SF_EEENS5_IJSB_SE_EEEEEEEvNS4_8identityESY_NSZ_IS11_S13_NSR_INS5_IJSF_SE_EEENS5_IJSE_SB_EEEEEEEvS18_EENS_8epilogue10collective18CollectiveEpilogueINS1E_23Sm100TmaWarpSpecializedILi2ELi1ELi4ELb1ELb0EEEJSG_NS5_IJNSR_ISE_SB_EENSR_ISF_SB_EEEEEfSI_fSI_NS1E_6fusion15FusionCallbacksIS1I_NS1M_17LinearCombinationIfifiLNS_15FloatRoundStyleE2EEESG_S1L_JEEENS4_5SM1004TMEM4LOAD26SM100_TMEM_LOAD_16dp128b2xESY_NSZ_INS10_ILi1ELi4ELi3EEENS12_ILi32EEENSR_INS5_IJSF_SF_EEENS5_IJSF_SB_EEEEEEENS4_17SM75_U32x4_LDSM_NENS4_14SM90_TMA_STOREES21_NS4_17SM90_U32x4_STSM_NENS4_39AutoVectorizingCopyWithAssumedAlignmentILi128EEEEEEvvEEEEvNT_6ParamsE,"",@"SHT_CUDA_INFO"
	.sectionflags	@""
	.align	4


	//----- nvinfo : EIATTR_CUDA_API_VERSION
	.align		4
        /*0000*/ 	.byte	0x04, 0x37
        /*0002*/ 	.short	(.L_31 - .L_30)
.L_30:
        /*0004*/ 	.word	0x00000082


	//----- nvinfo : EIATTR_KPARAM_INFO
	.align		4
.L_31:
        /*0008*/ 	.byte	0x04, 0x17
        /*000a*/ 	.short	(.L_33 - .L_32)
.L_32:
        /*000c*/ 	.word	0x00000000
        /*0010*/ 	.short	0x0000
        /*0012*/ 	.short	0x0000
        /*0014*/ 	.byte	0x00, 0xf0, 0x01, 0x20


	//----- nvinfo : EIATTR_AT_ENTRY_FRAGMENTS
	.align		4
.L_33:
        /*0018*/ 	.byte	0x04, 0x4f
        /*001a*/ 	.short	(.L_35 - .L_34)


	//   ....[0]....
.L_34:
        /*001c*/ 	.word	0x00000006


	//----- nvinfo : EIATTR_RESERVED_SMEM_USED
	.align		4
.L_35:
        /*0020*/ 	.byte	0x01, 0x41
	.zero		2


	//----- nvinfo : EIATTR_SPARSE_MMA_MASK
	.align		4
        /*0024*/ 	.byte	0x03, 0x50
        /*0026*/ 	.short	0x0000


	//----- nvinfo : EIATTR_TCGEN05_1CTA_USED
	.align		4
        /*0028*/ 	.byte	0x01, 0x51
	.zero		2


	//----- nvinfo : EIATTR_MAXREG_COUNT
	.align		4
        /*002c*/ 	.byte	0x03, 0x1b
        /*002e*/ 	.short	0x00ff


	//----- nvinfo : EIATTR_NUM_BARRIERS
	.align		4
        /*0030*/ 	.byte	0x02, 0x4c
        /*0032*/ 	.byte	0x07
	.zero		1


	//----- nvinfo : EIATTR_EXTERNS
	.align		4
        /*0034*/ 	.byte	0x04, 0x0f
        /*0036*/ 	.short	(.L_37 - .L_36)


	//   ....[0]....
	.align		4
.L_36:
        /*0038*/ 	.word	index@(__assertfail)


	//----- nvinfo : EIATTR_MERCURY_ISA_VERSION
	.align		4
.L_37:
        /*003c*/ 	.byte	0x03, 0x5f
        /*003e*/ 	.short	0x0101


	//----- nvinfo : EIATTR_INT_WARP_WIDE_INSTR_OFFSETS
	.align		4
        /*0040*/ 	.byte	0x04, 0x31
        /*0042*/ 	.short	(.L_39 - .L_38)


	//   ....[0]....
.L_38:
        /*0044*/ 	.word	0x00002370


	//   ....[1]....
        /*0048*/ 	.word	0x00005670


	//   ....[2]....
        /*004c*/ 	.word	0x000056a0


	//   ....[3]....
        /*0050*/ 	.word	0x000056f0


	//   ....[4]....
        /*0054*/ 	.word	0x000060d0


	//   ....[5]....
        /*0058*/ 	.word	0x00006210


	//----- nvinfo : EIATTR_COOP_GROUP_MASK_REGIDS
	.align		4
.L_39:
        /*005c*/ 	.byte	0x04, 0x29
        /*005e*/ 	.short	(.L_41 - .L_40)


	//   ....[0]....
.L_40:
        /*0060*/ 	.word	0xffffffff


	//   ....[1]....
        /*0064*/ 	.word	0xffffffff


	//   ....[2]....
        /*0068*/ 	.word	0xffffffff


	//   ....[3]....
        /*006c*/ 	.word	0xffffffff


	//   ....[4]....
        /*0070*/ 	.word	0xffffffff


	//   ....[5]....
        /*0074*/ 	.word	0xffffffff


	//   ....[6]....
        /*0078*/ 	.word	0xffffffff


	//   ....[7]....
        /*007c*/ 	.word	0xffffffff


	//   ....[8]....
        /*0080*/ 	.word	0xffffffff


	//   ....[9]....
        /*0084*/ 	.word	0xffffffff


	//   ....[10]....
        /*0088*/ 	.word	0xffffffff


	//   ....[11]....
        /*008c*/ 	.word	0xffffffff


	//   ....[12]....
        /*0090*/ 	.word	0xffffffff


	//----- nvinfo : EIATTR_COOP_GROUP_INSTR_OFFSETS
	.align		4
.L_41:
        /*0094*/ 	.byte	0x04, 0x28
        /*0096*/ 	.short	(.L_43 - .L_42)


	//   ....[0]....
.L_42:
        /*0098*/ 	.word	0x00000090


	//   ....[1]....
        /*009c*/ 	.word	0x000004d0


	//   ....[2]....
        /*00a0*/ 	.word	0x00000c10


	//   ....[3]....
        /*00a4*/ 	.word	0x00000d70


	//   ....[4]....
        /*00a8*/ 	.word	0x00000e70


	//   ....[5]....
        /*00ac*/ 	.word	0x00000fe0


	//   ....[6]....
        /*00b0*/ 	.word	0x00001180


	//   ....[7]....
        /*00b4*/ 	.word	0x00002250


	//   ....[8]....
        /*00b8*/ 	.word	0x00004980


	//   ....[9]....
        /*00bc*/ 	.word	0x00004b90


	//   ....[10]....
        /*00c0*/ 	.word	0x00004bc0


	//   ....[11]....
        /*00c4*/ 	.word	0x00005560


	//   ....[12]....
        /*00c8*/ 	.word	0x00005790


	//----- nvinfo : EIATTR_VRC_CTA_INIT_COUNT
	.align		4
.L_43:
        /*00cc*/ 	.byte	0x02, 0x4a
        /*00ce*/ 	.byte	0x80
	.zero		1


	//----- nvinfo : EIATTR_SYSCALL_OFFSETS
	.align		4
        /*00d0*/ 	.byte	0x04, 0x46
        /*00d2*/ 	.short	(.L_45 - .L_44)


	//   ....[0]....
.L_44:
        /*00d4*/ 	.word	0x00006cd0


	//   ....[1]....
        /*00d8*/ 	.word	0x00006dc0


	//   ....[2]....
        /*00dc*/ 	.word	0x00007480


	//----- nvinfo : EIATTR_MBARRIER_INSTR_OFFSETS
	.align		4
.L_45:
        /*00e0*/ 	.byte	0x04, 0x39
        /*00e2*/ 	.short	(.L_47 - .L_46)


	//   ....[0]....
.L_46:
        /*00e4*/ 	.word	0x000005d0
        /*00e8*/ 	.word	0x000000ff
        /*00ec*/ 	.word	0x00000000
        /*00f0*/ 	.short	0x0100
        /*00f2*/ 	.byte	0x05
	.zero		1


	//   ....[1]....
        /*00f4*/ 	.word	0x000005e0
        /*00f8*/ 	.word	0x000000ff
        /*00fc*/ 	.word	0x00000188
        /*0100*/ 	.short	0x0100
        /*0102*/ 	.byte	0x05
	.zero		1


	//   ....[2]....
        /*0104*/ 	.word	0x000005f0
        /*0108*/ 	.word	0x000000ff
        /*010c*/ 	.word	0x00000008
        /*0110*/ 	.short	0x0100
        /*0112*/ 	.byte	0x05
	.zero		1


	//   ....[3]....
        /*0114*/ 	.word	0x00000600
        /*0118*/ 	.word	0x000000ff
        /*011c*/ 	.word	0x00000190
        /*0120*/ 	.short	0x0100
        /*0122*/ 	.byte	0x05
	.zero		1


	//   ....[4]....
        /*0124*/ 	.word	0x00000610
        /*0128*/ 	.word	0x000000ff
        /*012c*/ 	.word	0x00000010
        /*0130*/ 	.short	0x0100
        /*0132*/ 	.byte	0x05
	.zero		1


	//   ....[5]....
        /*0134*/ 	.word	0x00000620
        /*0138*/ 	.word	0x000000ff
        /*013c*/ 	.word	0x00000198
        /*0140*/ 	.short	0x0100
        /*0142*/ 	.byte	0x05
	.zero		1


	//   ....[6]....
        /*0144*/ 	.word	0x00000630
        /*0148*/ 	.word	0x000000ff
        /*014c*/ 	.word	0x00000018
        /*0150*/ 	.short	0x0100
        /*0152*/ 	.byte	0x05
	.zero		1


	//   ....[7]....
        /*0154*/ 	.word	0x00000640
        /*0158*/ 	.word	0x000000ff
        /*015c*/ 	.word	0x000001a0
        /*0160*/ 	.short	0x0100
        /*0162*/ 	.byte	0x05
	.zero		1


	//   ....[8]....
        /*0164*/ 	.word	0x00000650
        /*0168*/ 	.word	0x000000ff
        /*016c*/ 	.word	0x00000020
        /*0170*/ 	.short	0x0100
        /*0172*/ 	.byte	0x05
	.zero		1


	//   ....[9]....
        /*0174*/ 	.word	0x00000660
        /*0178*/ 	.word	0x000000ff
        /*017c*/ 	.word	0x000001a8
        /*0180*/ 	.short	0x0100
        /*0182*/ 	.byte	0x05
	.zero		1


	//   ....[10]....
        /*0184*/ 	.word	0x00000670
        /*0188*/ 	.word	0x000000ff
        /*018c*/ 	.word	0x00000028
        /*0190*/ 	.short	0x0100
        /*0192*/ 	.byte	0x05
	.zero		1


	//   ....[11]....
        /*0194*/ 	.word	0x00000680
        /*0198*/ 	.word	0x000000ff
        /*019c*/ 	.word	0x000001b0
        /*01a0*/ 	.short	0x0100
        /*01a2*/ 	.byte	0x05
	.zero		1


	//   ....[12]....
        /*01a4*/ 	.word	0x00000690
        /*01a8*/ 	.word	0x000000ff
        /*01ac*/ 	.word	0x00000030
        /*01b0*/ 	.short	0x0100
        /*01b2*/ 	.byte	0x05
	.zero		1


	//   ....[13]....
        /*01b4*/ 	.word	0x000006a0
        /*01b8*/ 	.word	0x000000ff
        /*01bc*/ 	.word	0x000001b8
        /*01c0*/ 	.short	0x0100
        /*01c2*/ 	.byte	0x05
	.zero		1


	//   ....[14]....
        /*01c4*/ 	.word	0x000006b0
        /*01c8*/ 	.word	0x000000ff
        /*01cc*/ 	.word	0x00000038
        /*01d0*/ 	.short	0x0100
        /*01d2*/ 	.byte	0x05
	.zero		1


	//   ....[15]....
        /*01d4*/ 	.word	0x000006c0
        /*01d8*/ 	.word	0x000000ff
        /*01dc*/ 	.word	0x000001c0
        /*01e0*/ 	.short	0x0100
        /*01e2*/ 	.byte	0x05
	.zero		1


	//   ....[16]....
        /*01e4*/ 	.word	0x000006d0
        /*01e8*/ 	.word	0x000000ff
        /*01ec*/ 	.word	0x00000040
        /*01f0*/ 	.short	0x0100
        /*01f2*/ 	.byte	0x05
	.zero		1


	//   ....[17]....
        /*01f4*/ 	.word	0x000006e0
        /*01f8*/ 	.word	0x000000ff
        /*01fc*/ 	.word	0x000001c8
        /*0200*/ 	.short	0x0100
        /*0202*/ 	.byte	0x05
	.zero		1


	//   ....[18]....
        /*0204*/ 	.word	0x000006f0
        /*0208*/ 	.word	0x000000ff
        /*020c*/ 	.word	0x00000048
        /*0210*/ 	.short	0x0100
        /*0212*/ 	.byte	0x05
	.zero		1


	//   ....[19]....
        /*0214*/ 	.word	0x00000700
        /*0218*/ 	.word	0x000000ff
        /*021c*/ 	.word	0x000001d0
        /*0220*/ 	.short	0x0100
        /*0222*/ 	.byte	0x05
	.zero		1


	//   ....[20]....
        /*0224*/ 	.word	0x00000710
        /*0228*/ 	.word	0x000000ff
        /*022c*/ 	.word	0x00000050
        /*0230*/ 	.short	0x0100
        /*0232*/ 	.byte	0x05
	.zero		1


	//   ....[21]....
        /*0234*/ 	.word	0x00000720
        /*0238*/ 	.word	0x000000ff
        /*023c*/ 	.word	0x000001d8
        /*0240*/ 	.short	0x0100
        /*0242*/ 	.byte	0x05
	.zero		1


	//   ....[22]....
        /*0244*/ 	.word	0x00000730
        /*0248*/ 	.word	0x000000ff
        /*024c*/ 	.word	0x00000058
        /*0250*/ 	.short	0x0100
        /*0252*/ 	.byte	0x05
	.zero		1


	//   ....[23]....
        /*0254*/ 	.word	0x00000740
        /*0258*/ 	.word	0x000000ff
        /*025c*/ 	.word	0x000001e0
        /*0260*/ 	.short	0x0100
        /*0262*/ 	.byte	0x05
	.zero		1


	//   ....[24]....
        /*0264*/ 	.word	0x00000750
        /*0268*/ 	.word	0x000000ff
        /*026c*/ 	.word	0x00000060
        /*0270*/ 	.short	0x0100
        /*0272*/ 	.byte	0x05
	.zero		1


	//   ....[25]....
        /*0274*/ 	.word	0x00000760
        /*0278*/ 	.word	0x000000ff
        /*027c*/ 	.word	0x000001e8
        /*0280*/ 	.short	0x0100
        /*0282*/ 	.byte	0x05
	.zero		1


	//   ....[26]....
        /*0284*/ 	.word	0x00000770
        /*0288*/ 	.word	0x000000ff
        /*028c*/ 	.word	0x00000068
        /*0290*/ 	.short	0x0100
        /*0292*/ 	.byte	0x05
	.zero		1


	//   ....[27]....
        /*0294*/ 	.word	0x00000780
        /*0298*/ 	.word	0x000000ff
        /*029c*/ 	.word	0x000001f0
        /*02a0*/ 	.short	0x0100
        /*02a2*/ 	.byte	0x05
	.zero		1


	//   ....[28]....
        /*02a4*/ 	.word	0x00000790
        /*02a8*/ 	.word	0x000000ff
        /*02ac*/ 	.word	0x00000070
        /*02b0*/ 	.short	0x0100
        /*02b2*/ 	.byte	0x05
	.zero		1


	//   ....[29]....
        /*02b4*/ 	.word	0x000007a0
        /*02b8*/ 	.word	0x000000ff
        /*02bc*/ 	.word	0x000001f8
        /*02c0*/ 	.short	0x0100
        /*02c2*/ 	.byte	0x05
	.zero		1


	//   ....[30]....
        /*02c4*/ 	.word	0x000007b0
        /*02c8*/ 	.word	0x000000ff
        /*02cc*/ 	.word	0x00000078
        /*02d0*/ 	.short	0x0100
        /*02d2*/ 	.byte	0x05
	.zero		1


	//   ....[31]....
        /*02d4*/ 	.word	0x000007c0
        /*02d8*/ 	.word	0x000000ff
        /*02dc*/ 	.word	0x00000200
        /*02e0*/ 	.short	0x0100
        /*02e2*/ 	.byte	0x05
	.zero		1


	//   ....[32]....
        /*02e4*/ 	.word	0x000007d0
        /*02e8*/ 	.word	0x000000ff
        /*02ec*/ 	.word	0x00000080
        /*02f0*/ 	.short	0x0100
        /*02f2*/ 	.byte	0x05
	.zero		1


	//   ....[33]....
        /*02f4*/ 	.word	0x000007e0
        /*02f8*/ 	.word	0x000000ff
        /*02fc*/ 	.word	0x00000208
        /*0300*/ 	.short	0x0100
        /*0302*/ 	.byte	0x05
	.zero		1


	//   ....[34]....
        /*0304*/ 	.word	0x000007f0
        /*0308*/ 	.word	0x000000ff
        /*030c*/ 	.word	0x00000088
        /*0310*/ 	.short	0x0100
        /*0312*/ 	.byte	0x05
	.zero		1


	//   ....[35]....
        /*0314*/ 	.word	0x00000800
        /*0318*/ 	.word	0x000000ff
        /*031c*/ 	.word	0x00000210
        /*0320*/ 	.short	0x0100
        /*0322*/ 	.byte	0x05
	.zero		1


	//   ....[36]....
        /*0324*/ 	.word	0x00000810
        /*0328*/ 	.word	0x000000ff
        /*032c*/ 	.word	0x00000090
        /*0330*/ 	.short	0x0100
        /*0332*/ 	.byte	0x05
	.zero		1


	//   ....[37]....
        /*0334*/ 	.word	0x00000820
        /*0338*/ 	.word	0x000000ff
        /*033c*/ 	.word	0x00000218
        /*0340*/ 	.short	0x0100
        /*0342*/ 	.byte	0x05
	.zero		1


	//   ....[38]....
        /*0344*/ 	.word	0x00000830
        /*0348*/ 	.word	0x000000ff
        /*034c*/ 	.word	0x00000098
        /*0350*/ 	.short	0x0100
        /*0352*/ 	.byte	0x05
	.zero		1


	//   ....[39]....
        /*0354*/ 	.word	0x00000840
        /*0358*/ 	.word	0x000000ff
        /*035c*/ 	.word	0x00000220
        /*0360*/ 	.short	0x0100
        /*0362*/ 	.byte	0x05
	.zero		1


	//   ....[40]....
        /*0364*/ 	.word	0x00000850
        /*0368*/ 	.word	0x000000ff
        /*036c*/ 	.word	0x000000a0
        /*0370*/ 	.short	0x0100
        /*0372*/ 	.byte	0x05
	.zero		1


	//   ....[41]....
        /*0374*/ 	.word	0x00000860
        /*0378*/ 	.word	0x000000ff
        /*037c*/ 	.word	0x00000228
        /*0380*/ 	.short	0x0100
        /*0382*/ 	.byte	0x05
	.zero		1


	//   ....[42]....
        /*0384*/ 	.word	0x00000870
        /*0388*/ 	.word	0x000000ff
        /*038c*/ 	.word	0x000000a8
        /*0390*/ 	.short	0x0100
        /*0392*/ 	.byte	0x05
	.zero		1


	//   ....[43]....
        /*0394*/ 	.word	0x00000880
        /*0398*/ 	.word	0x000000ff
        /*039c*/ 	.word	0x00000230
        /*03a0*/ 	.short	0x0100
        /*03a2*/ 	.byte	0x05
	.zero		1


	//   ....[44]....
        /*03a4*/ 	.word	0x00000890
        /*03a8*/ 	.word	0x000000ff
        /*03ac*/ 	.word	0x000000b0
        /*03b0*/ 	.short	0x0100
        /*03b2*/ 	.byte	0x05
	.zero		1


	//   ....[45]....
        /*03b4*/ 	.word	0x000008a0
        /*03b8*/ 	.word	0x000000ff
        /*03bc*/ 	.word	0x00000238
        /*03c0*/ 	.short	0x0100
        /*03c2*/ 	.byte	0x05
	.zero		1


	//   ....[46]....
        /*03c4*/ 	.word	0x000008b0
        /*03c8*/ 	.word	0x000000ff
        /*03cc*/ 	.word	0x000000b8
        /*03d0*/ 	.short	0x0100
        /*03d2*/ 	.byte	0x05
	.zero		1


	//   ....[47]....
        /*03d4*/ 	.word	0x000008c0
        /*03d8*/ 	.word	0x000000ff
        /*03dc*/ 	.word	0x00000240
        /*03e0*/ 	.short	0x0100
        /*03e2*/ 	.byte	0x05
	.zero		1


	//   ....[48]....
        /*03e4*/ 	.word	0x000008d0
        /*03e8*/ 	.word	0x000000ff
        /*03ec*/ 	.word	0x000000c0
        /*03f0*/ 	.short	0x0100
        /*03f2*/ 	.byte	0x05
	.zero		1


	//   ....[49]....
        /*03f4*/ 	.word	0x000008e0
        /*03f8*/ 	.word	0x000000ff
        /*03fc*/ 	.word	0x00000248
        /*0400*/ 	.short	0x0100
        /*0402*/ 	.byte	0x05
	.zero		1


	//   ....[50]....
        /*0404*/ 	.word	0x000008f0
        /*0408*/ 	.word	0x000000ff
        /*040c*/ 	.word	0x000000c8
        /*0410*/ 	.short	0x0100
        /*0412*/ 	.byte	0x05
	.zero		1


	//   ....[51]....
        /*0414*/ 	.word	0x00000900
        /*0418*/ 	.word	0x000000ff
        /*041c*/ 	.word	0x00000250
        /*0420*/ 	.short	0x0100
        /*0422*/ 	.byte	0x05
	.zero		1


	//   ....[52]....
        /*0424*/ 	.word	0x00000910
        /*0428*/ 	.word	0x000000ff
        /*042c*/ 	.word	0x000000d0
        /*0430*/ 	.short	0x0100
        /*0432*/ 	.byte	0x05
	.zero		1


	//   ....[53]....
        /*0434*/ 	.word	0x00000920
        /*0438*/ 	.word	0x000000ff
        /*043c*/ 	.word	0x00000258
        /*0440*/ 	.short	0x0100
        /*0442*/ 	.byte	0x05
	.zero		1


	//   ....[54]....
        /*0444*/ 	.word	0x00000930
        /*0448*/ 	.word	0x000000ff
        /*044c*/ 	.word	0x000000d8
        /*0450*/ 	.short	0x0100
        /*0452*/ 	.byte	0x05
	.zero		1


	//   ....[55]....
        /*0454*/ 	.word	0x00000940
        /*0458*/ 	.word	0x000000ff
        /*045c*/ 	.word	0x00000260
        /*0460*/ 	.short	0x0100
        /*0462*/ 	.byte	0x05
	.zero		1


	//   ....[56]....
        /*0464*/ 	.word	0x00000950
        /*0468*/ 	.word	0x000000ff
        /*046c*/ 	.word	0x000000e0
        /*0470*/ 	.short	0x0100
        /*0472*/ 	.byte	0x05
	.zero		1


	//   ....[57]....
        /*0474*/ 	.word	0x00000960
        /*0478*/ 	.word	0x000000ff
        /*047c*/ 	.word	0x00000268
        /*0480*/ 	.short	0x0100
        /*0482*/ 	.byte	0x05
	.zero		1


	//   ....[58]....
        /*0484*/ 	.word	0x00000970
        /*0488*/ 	.word	0x000000ff
        /*048c*/ 	.word	0x000000e8
        /*0490*/ 	.short	0x0100
        /*0492*/ 	.byte	0x05
	.zero		1


	//   ....[59]....
        /*0494*/ 	.word	0x00000980
        /*0498*/ 	.word	0x000000ff
        /*049c*/ 	.word	0x00000270
        /*04a0*/ 	.short	0x0100
        /*04a2*/ 	.byte	0x05
	.zero		1


	//   ....[60]....
        /*04a4*/ 	.word	0x00000990
        /*04a8*/ 	.word	0x000000ff
        /*04ac*/ 	.word	0x000000f0
        /*04b0*/ 	.short	0x0100
        /*04b2*/ 	.byte	0x05
	.zero		1


	//   ....[61]....
        /*04b4*/ 	.word	0x000009a0
        /*04b8*/ 	.word	0x000000ff
        /*04bc*/ 	.word	0x00000278
        /*04c0*/ 	.short	0x0100
        /*04c2*/ 	.byte	0x05
	.zero		1


	//   ....[62]....
        /*04c4*/ 	.word	0x000009b0
        /*04c8*/ 	.word	0x000000ff
        /*04cc*/ 	.word	0x000000f8
        /*04d0*/ 	.short	0x0100
        /*04d2*/ 	.byte	0x05
	.zero		1


	//   ....[63]....
        /*04d4*/ 	.word	0x000009c0
        /*04d8*/ 	.word	0x000000ff
        /*04dc*/ 	.word	0x00000280
        /*04e0*/ 	.short	0x0100
        /*04e2*/ 	.byte	0x05
	.zero		1


	//   ....[64]....
        /*04e4*/ 	.word	0x000009d0
        /*04e8*/ 	.word	0x000000ff
        /*04ec*/ 	.word	0x00000100
        /*04f0*/ 	.short	0x0100
        /*04f2*/ 	.byte	0x05
	.zero		1


	//   ....[65]....
        /*04f4*/ 	.word	0x000009e0
        /*04f8*/ 	.word	0x000000ff
        /*04fc*/ 	.word	0x00000288
        /*0500*/ 	.short	0x0100
        /*0502*/ 	.byte	0x05
	.zero		1


	//   ....[66]....
        /*0504*/ 	.word	0x000009f0
        /*0508*/ 	.word	0x000000ff
        /*050c*/ 	.word	0x00000108
        /*0510*/ 	.short	0x0100
        /*0512*/ 	.byte	0x05
	.zero		1


	//   ....[67]....
        /*0514*/ 	.word	0x00000a00
        /*0518*/ 	.word	0x000000ff
        /*051c*/ 	.word	0x00000290
        /*0520*/ 	.short	0x0100
        /*0522*/ 	.byte	0x05
	.zero		1


	//   ....[68]....
        /*0524*/ 	.word	0x00000a10
        /*0528*/ 	.word	0x000000ff
        /*052c*/ 	.word	0x00000110
        /*0530*/ 	.short	0x0100
        /*0532*/ 	.byte	0x05
	.zero		1


	//   ....[69]....
        /*0534*/ 	.word	0x00000a20
        /*0538*/ 	.word	0x000000ff
        /*053c*/ 	.word	0x00000298
        /*0540*/ 	.short	0x0100
        /*0542*/ 	.byte	0x05
	.zero		1


	//   ....[70]....
        /*0544*/ 	.word	0x00000a30
        /*0548*/ 	.word	0x000000ff
        /*054c*/ 	.word	0x00000118
        /*0550*/ 	.short	0x0100
        /*0552*/ 	.byte	0x05
	.zero		1


	//   ....[71]....
        /*0554*/ 	.word	0x00000a40
        /*0558*/ 	.word	0x000000ff
        /*055c*/ 	.word	0x000002a0
        /*0560*/ 	.short	0x0100
        /*0562*/ 	.byte	0x05
	.zero		1


	//   ....[72]....
        /*0564*/ 	.word	0x00000a50
        /*0568*/ 	.word	0x000000ff
        /*056c*/ 	.word	0x00000120
        /*0570*/ 	.short	0x0100
        /*0572*/ 	.byte	0x05
	.zero		1


	//   ....[73]....
        /*0574*/ 	.word	0x00000a60
        /*0578*/ 	.word	0x000000ff
        /*057c*/ 	.word	0x000002a8
        /*0580*/ 	.short	0x0100
        /*0582*/ 	.byte	0x05
	.zero		1


	//   ....[74]....
        /*0584*/ 	.word	0x00000a70
        /*0588*/ 	.word	0x000000ff
        /*058c*/ 	.word	0x00000128
        /*0590*/ 	.short	0x0100
        /*0592*/ 	.byte	0x05
	.zero		1


	//   ....[75]....
        /*0594*/ 	.word	0x00000a80
        /*0598*/ 	.word	0x000000ff
        /*059c*/ 	.word	0x000002b0
        /*05a0*/ 	.short	0x0100
        /*05a2*/ 	.byte	0x05
	.zero		1


	//   ....[76]....
        /*05a4*/ 	.word	0x00000a90
        /*05a8*/ 	.word	0x000000ff
        /*05ac*/ 	.word	0x00000130
        /*05b0*/ 	.short	0x0100
        /*05b2*/ 	.byte	0x05
	.zero		1


	//   ....[77]....
        /*05b4*/ 	.word	0x00000aa0
        /*05b8*/ 	.word	0x000000ff
        /*05bc*/ 	.word	0x000002b8
        /*05c0*/ 	.short	0x0100
        /*05c2*/ 	.byte	0x05
	.zero		1


	//   ....[78]....
        /*05c4*/ 	.word	0x00000ab0
        /*05c8*/ 	.word	0x000000ff
        /*05cc*/ 	.word	0x00000138
        /*05d0*/ 	.short	0x0100
        /*05d2*/ 	.byte	0x05
	.zero		1


	//   ....[79]....
        /*05d4*/ 	.word	0x00000ac0
        /*05d8*/ 	.word	0x000000ff
        /*05dc*/ 	.word	0x000002c0
        /*05e0*/ 	.short	0x0100
        /*05e2*/ 	.byte	0x05
	.zero		1


	//   ....[80]....
        /*05e4*/ 	.word	0x00000ad0
        /*05e8*/ 	.word	0x000000ff
        /*05ec*/ 	.word	0x00000140
        /*05f0*/ 	.short	0x0100
        /*05f2*/ 	.byte	0x05
	.zero		1


	//   ....[81]....
        /*05f4*/ 	.word	0x00000ae0
        /*05f8*/ 	.word	0x000000ff
        /*05fc*/ 	.word	0x000002c8
        /*0600*/ 	.short	0x0100
        /*0602*/ 	.byte	0x05
	.zero		1


	//   ....[82]....
        /*0604*/ 	.word	0x00000af0
        /*0608*/ 	.word	0x000000ff
        /*060c*/ 	.word	0x00000148
        /*0610*/ 	.short	0x0100
        /*0612*/ 	.byte	0x05
	.zero		1


	//   ....[83]....
        /*0614*/ 	.word	0x00000b00
        /*0618*/ 	.word	0x000000ff
        /*061c*/ 	.word	0x000002d0
        /*0620*/ 	.short	0x0100
        /*0622*/ 	.byte	0x05
	.zero		1


	//   ....[84]....
        /*0624*/ 	.word	0x00000b10
        /*0628*/ 	.word	0x000000ff
        /*062c*/ 	.word	0x00000150
        /*0630*/ 	.short	0x0100
        /*0632*/ 	.byte	0x05
	.zero		1


	//   ....[85]....
        /*0634*/ 	.word	0x00000b20
        /*0638*/ 	.word	0x000000ff
        /*063c*/ 	.word	0x000002d8
        /*0640*/ 	.short	0x0100
        /*0642*/ 	.byte	0x05
	.zero		1


	//   ....[86]....
        /*0644*/ 	.word	0x00000b30
        /*0648*/ 	.word	0x000000ff
        /*064c*/ 	.word	0x00000158
        /*0650*/ 	.short	0x0100
        /*0652*/ 	.byte	0x05
	.zero		1


	//   ....[87]....
        /*0654*/ 	.word	0x00000b40
        /*0658*/ 	.word	0x000000ff
        /*065c*/ 	.word	0x000002e0
        /*0660*/ 	.short	0x0100
        /*0662*/ 	.byte	0x05
	.zero		1


	//   ....[88]....
        /*0664*/ 	.word	0x00000b50
        /*0668*/ 	.word	0x000000ff
        /*066c*/ 	.word	0x00000160
        /*0670*/ 	.short	0x0100
        /*0672*/ 	.byte	0x05
	.zero		1


	//   ....[89]....
        /*0674*/ 	.word	0x00000b60
        /*0678*/ 	.word	0x000000ff
        /*067c*/ 	.word	0x000002e8
        /*0680*/ 	.short	0x0100
        /*0682*/ 	.byte	0x05
	.zero		1


	//   ....[90]....
        /*0684*/ 	.word	0x00000b70
        /*0688*/ 	.word	0x000000ff
        /*068c*/ 	.word	0x00000168
        /*0690*/ 	.short	0x0100
        /*0692*/ 	.byte	0x05
	.zero		1


	//   ....[91]....
        /*0694*/ 	.word	0x00000b80
        /*0698*/ 	.word	0x000000ff
        /*069c*/ 	.word	0x000002f0
        /*06a0*/ 	.short	0x0100
        /*06a2*/ 	.byte	0x05
	.zero		1


	//   ....[92]....
        /*06a4*/ 	.word	0x00000b90
        /*06a8*/ 	.word	0x000000ff
        /*06ac*/ 	.word	0x00000170
        /*06b0*/ 	.short	0x0100
        /*06b2*/ 	.byte	0x05
	.zero		1


	//   ....[93]....
        /*06b4*/ 	.word	0x00000ba0
        /*06b8*/ 	.word	0x000000ff
        /*06bc*/ 	.word	0x000002f8
        /*06c0*/ 	.short	0x0100
        /*06c2*/ 	.byte	0x05
	.zero		1


	//   ....[94]....
        /*06c4*/ 	.word	0x00000bb0
        /*06c8*/ 	.word	0x000000ff
        /*06cc*/ 	.word	0x00000178
        /*06d0*/ 	.short	0x0100
        /*06d2*/ 	.byte	0x05
	.zero		1


	//   ....[95]....
        /*06d4*/ 	.word	0x00000bc0
        /*06d8*/ 	.word	0x000000ff
        /*06dc*/ 	.word	0x00000300
        /*06e0*/ 	.short	0x0100
        /*06e2*/ 	.byte	0x05
	.zero		1


	//   ....[96]....
        /*06e4*/ 	.word	0x00000bd0
        /*06e8*/ 	.word	0x000000ff
        /*06ec*/ 	.word	0x00000180
        /*06f0*/ 	.short	0x0100
        /*06f2*/ 	.byte	0x05
	.zero		1


	//   ....[97]....
        /*06f4*/ 	.word	0x00000be0
        /*06f8*/ 	.word	0x000000ff
        /*06fc*/ 	.word	0x00000308
        /*0700*/ 	.short	0x0100
        /*0702*/ 	.byte	0x05
	.zero		1


	//   ....[98]....
        /*0704*/ 	.word	0x00000d20
        /*0708*/ 	.word	0x000000ff
        /*070c*/ 	.word	0x00000310
        /*0710*/ 	.short	0x0100
        /*0712*/ 	.byte	0x07
	.zero		1


	//   ....[99]....
        /*0714*/ 	.word	0x00000d30
        /*0718*/ 	.word	0x000000ff
        /*071c*/ 	.word	0x00000320
        /*0720*/ 	.short	0x0100
        /*0722*/ 	.byte	0x07
	.zero		1


	//   ....[100]....
        /*0724*/ 	.word	0x00000d40
        /*0728*/ 	.word	0x000000ff
        /*072c*/ 	.word	0x00000318
        /*0730*/ 	.short	0x0100
        /*0732*/ 	.byte	0x07
	.zero		1


	//   ....[101]....
        /*0734*/ 	.word	0x00000d50
        /*0738*/ 	.word	0x000000ff
        /*073c*/ 	.word	0x00000328
        /*0740*/ 	.short	0x0100
        /*0742*/ 	.byte	0x07
	.zero		1


	//   ....[102]....
        /*0744*/ 	.word	0x00000e40
        /*0748*/ 	.word	0x000000ff
        /*074c*/ 	.word	0x00000330
        /*0750*/ 	.short	0x0100
        /*0752*/ 	.byte	0x05
	.zero		1


	//   ....[103]....
        /*0754*/ 	.word	0x00000e50
        /*0758*/ 	.word	0x000000ff
        /*075c*/ 	.word	0x00000338
        /*0760*/ 	.short	0x0100
        /*0762*/ 	.byte	0x05
	.zero		1


	//   ....[104]....
        /*0764*/ 	.word	0x00000f90
        /*0768*/ 	.word	0x000000ff
        /*076c*/ 	.word	0x00000340
        /*0770*/ 	.short	0x0100
        /*0772*/ 	.byte	0x05
	.zero		1


	//   ....[105]....
        /*0774*/ 	.word	0x00000fa0
        /*0778*/ 	.word	0x000000ff
        /*077c*/ 	.word	0x00000350
        /*0780*/ 	.short	0x0100
        /*0782*/ 	.byte	0x05
	.zero		1


	//   ....[106]....
        /*0784*/ 	.word	0x00000fb0
        /*0788*/ 	.word	0x000000ff
        /*078c*/ 	.word	0x00000348
        /*0790*/ 	.short	0x0100
        /*0792*/ 	.byte	0x05
	.zero		1


	//   ....[107]....
        /*0794*/ 	.word	0x00000fc0
        /*0798*/ 	.word	0x000000ff
        /*079c*/ 	.word	0x00000358
        /*07a0*/ 	.short	0x0100
        /*07a2*/ 	.byte	0x05
	.zero		1


	//   ....[108]....
        /*07a4*/ 	.word	0x000010f0
        /*07a8*/ 	.word	0x000000ff
        /*07ac*/ 	.word	0x00000360
        /*07b0*/ 	.short	0x0100
        /*07b2*/ 	.byte	0x07
	.zero		1


	//   ....[109]....
        /*07b4*/ 	.word	0x00001100
        /*07b8*/ 	.word	0x000000ff
        /*07bc*/ 	.word	0x00000380
        /*07c0*/ 	.short	0x0100
        /*07c2*/ 	.byte	0x07
	.zero		1


	//   ....[110]....
        /*07c4*/ 	.word	0x00001110
        /*07c8*/ 	.word	0x000000ff
        /*07cc*/ 	.word	0x00000368
        /*07d0*/ 	.short	0x0100
        /*07d2*/ 	.byte	0x07
	.zero		1


	//   ....[111]....
        /*07d4*/ 	.word	0x00001120
        /*07d8*/ 	.word	0x000000ff
        /*07dc*/ 	.word	0x00000388
        /*07e0*/ 	.short	0x0100
        /*07e2*/ 	.byte	0x07
	.zero		1


	//   ....[112]....
        /*07e4*/ 	.word	0x00001130
        /*07e8*/ 	.word	0x000000ff
        /*07ec*/ 	.word	0x00000370
        /*07f0*/ 	.short	0x0100
        /*07f2*/ 	.byte	0x07
	.zero		1


	//   ....[113]....
        /*07f4*/ 	.word	0x00001140
        /*07f8*/ 	.word	0x000000ff
        /*07fc*/ 	.word	0x00000390
        /*0800*/ 	.short	0x0100
        /*0802*/ 	.byte	0x07
	.zero		1


	//   ....[114]....
        /*0804*/ 	.word	0x00001150
        /*0808*/ 	.word	0x000000ff
        /*080c*/ 	.word	0x00000378
        /*0810*/ 	.short	0x0100
        /*0812*/ 	.byte	0x07
	.zero		1


	//   ....[115]....
        /*0814*/ 	.word	0x00001160
        /*0818*/ 	.word	0x000000ff
        /*081c*/ 	.word	0x00000398
        /*0820*/ 	.short	0x0100
        /*0822*/ 	.byte	0x07
	.zero		1


	//   ....[116]....
        /*0824*/ 	.word	0x00001250
        /*0828*/ 	.word	0x000000ff
        /*082c*/ 	.word	0x000003a0
        /*0830*/ 	.short	0x0100
        /*0832*/ 	.byte	0x05
	.zero		1


	//   ....[117]....
        /*0834*/ 	.word	0x00001260
        /*0838*/ 	.word	0x000000ff
        /*083c*/ 	.word	0x000003b0
        /*0840*/ 	.short	0x0100
        /*0842*/ 	.byte	0x05
	.zero		1


	//   ....[118]....
        /*0844*/ 	.word	0x00001270
        /*0848*/ 	.word	0x000000ff
        /*084c*/ 	.word	0x000003a8
        /*0850*/ 	.short	0x0100
        /*0852*/ 	.byte	0x05
	.zero		1


	//   ....[119]....
        /*0854*/ 	.word	0x00001280
        /*0858*/ 	.word	0x000000ff
        /*085c*/ 	.word	0x000003b8
        /*0860*/ 	.short	0x0100
        /*0862*/ 	.byte	0x05
	.zero		1


	//   ....[120]....
        /*0864*/ 	.word	0x00001b50
        /*0868*/ 	.word	0x00000002
        /*086c*/ 	.word	0x000003b0
        /*0870*/ 	.short	0x010a
        /*0872*/ 	.byte	0xff
	.zero		1


	//   ....[121]....
        /*0874*/ 	.word	0x00001b80
        /*0878*/ 	.word	0x00000002
        /*087c*/ 	.word	0x000003a0
        /*0880*/ 	.short	0x0101
        /*0882*/ 	.byte	0xff
	.zero		1


	//   ....[122]....
        /*0884*/ 	.word	0x00001c50
        /*0888*/ 	.word	0x000000ff
        /*088c*/ 	.word	0x00000188
        /*0890*/ 	.short	0x010a
        /*0892*/ 	.byte	0x08
	.zero		1


	//   ....[123]....
        /*0894*/ 	.word	0x00001cf0
        /*0898*/ 	.word	0x000000ff
        /*089c*/ 	.word	0x00000188
        /*08a0*/ 	.short	0x010a
        /*08a2*/ 	.byte	0x21
	.zero		1


	//   ....[124]....
        /*08a4*/ 	.word	0x00001e40
        /*08a8*/ 	.word	0x000000ff
        /*08ac*/ 	.word	0x00000188
        /*08b0*/ 	.short	0x010a
        /*08b2*/ 	.byte	0x08
	.zero		1


	//   ....[125]....
        /*08b4*/ 	.word	0x00001f50
        /*08b8*/ 	.word	0x000000ff
        /*08bc*/ 	.word	0x00000338
        /*08c0*/ 	.short	0x0101
        /*08c2*/ 	.byte	0x04
	.zero		1


	//   ....[126]....
        /*08c4*/ 	.word	0x00001f70
        /*08c8*/ 	.word	0x000000ff
        /*08cc*/ 	.word	0x00000188
        /*08d0*/ 	.short	0x010a
        /*08d2*/ 	.byte	0x08
	.zero		1


	//   ....[127]....
        /*08d4*/ 	.word	0x00001ff0
        /*08d8*/ 	.word	0x000000ff
        /*08dc*/ 	.word	0x00000188
        /*08e0*/ 	.short	0x010a
        /*08e2*/ 	.byte	0x11
	.zero		1


	//   ....[128]....
        /*08e4*/ 	.word	0x00002140
        /*08e8*/ 	.word	0x000000ff
        /*08ec*/ 	.word	0x00000188
        /*08f0*/ 	.short	0x010a
        /*08f2*/ 	.byte	0x08
	.zero		1


	//   ....[129]....
        /*08f4*/ 	.word	0x00002280
        /*08f8*/ 	.word	0x00000002
        /*08fc*/ 	.word	0x00000340
        /*0900*/ 	.short	0x010a
        /*0902*/ 	.byte	0xff
	.zero		1


	//   ....[130]....
        /*0904*/ 	.word	0x00002340
        /*0908*/ 	.word	0x00000002
        /*090c*/ 	.word	0x00000000
        /*0910*/ 	.short	0x0101
        /*0912*/ 	.byte	0xff
	.zero		1


	//   ....[131]....
        /*0914*/ 	.word	0x000028a0
        /*0918*/ 	.word	0x000000ff
        /*091c*/ 	.word	0x00000000
        /*0920*/ 	.short	0x010a
        /*0922*/ 	.byte	0x05
	.zero		1


	//   ....[132]....
        /*0924*/ 	.word	0x00002930
        /*0928*/ 	.word	0x000000ff
        /*092c*/ 	.word	0x00000000
        /*0930*/ 	.short	0x010a
        /*0932*/ 	.byte	0x05
	.zero		1


	//   ....[133]....
        /*0934*/ 	.word	0x000029c0
        /*0938*/ 	.word	0x000000ff
        /*093c*/ 	.word	0x00000000
        /*0940*/ 	.short	0x010a
        /*0942*/ 	.byte	0x05
	.zero		1


	//   ....[134]....
        /*0944*/ 	.word	0x00002a50
        /*0948*/ 	.word	0x000000ff
        /*094c*/ 	.word	0x00000000
        /*0950*/ 	.short	0x010a
        /*0952*/ 	.byte	0x05
	.zero		1


	//   ....[135]....
        /*0954*/ 	.word	0x00002ae0
        /*0958*/ 	.word	0x000000ff
        /*095c*/ 	.word	0x00000000
        /*0960*/ 	.short	0x010a
        /*0962*/ 	.byte	0x05
	.zero		1


	//   ....[136]....
        /*0964*/ 	.word	0x00002b70
        /*0968*/ 	.word	0x000000ff
        /*096c*/ 	.word	0x00000000
        /*0970*/ 	.short	0x010a
        /*0972*/ 	.byte	0x05
	.zero		1


	//   ....[137]....
        /*0974*/ 	.word	0x00002c00
        /*0978*/ 	.word	0x000000ff
        /*097c*/ 	.word	0x00000000
        /*0980*/ 	.short	0x010a
        /*0982*/ 	.byte	0x05
	.zero		1


	//   ....[138]....
        /*0984*/ 	.word	0x00002c90
        /*0988*/ 	.word	0x000000ff
        /*098c*/ 	.word	0x00000000
        /*0990*/ 	.short	0x010a
        /*0992*/ 	.byte	0x05
	.zero		1


	//   ....[139]....
        /*0994*/ 	.word	0x00002d20
        /*0998*/ 	.word	0x000000ff
        /*099c*/ 	.word	0x00000000
        /*09a0*/ 	.short	0x010a
        /*09a2*/ 	.byte	0x05
	.zero		1


	//   ....[140]....
        /*09a4*/ 	.word	0x00002db0
        /*09a8*/ 	.word	0x000000ff
        /*09ac*/ 	.word	0x00000000
        /*09b0*/ 	.short	0x010a
        /*09b2*/ 	.byte	0x05
	.zero		1


	//   ....[141]....
        /*09b4*/ 	.word	0x00002e40
        /*09b8*/ 	.word	0x000000ff
        /*09bc*/ 	.word	0x00000000
        /*09c0*/ 	.short	0x010a
        /*09c2*/ 	.byte	0x05
	.zero		1


	//   ....[142]....
        /*09c4*/ 	.word	0x00002ed0
        /*09c8*/ 	.word	0x000000ff
        /*09cc*/ 	.word	0x00000000
        /*09d0*/ 	.short	0x010a
        /*09d2*/ 	.byte	0x05
	.zero		1


	//   ....[143]....
        /*09d4*/ 	.word	0x00002f60
        /*09d8*/ 	.word	0x000000ff
        /*09dc*/ 	.word	0x00000000
        /*09e0*/ 	.short	0x010a
        /*09e2*/ 	.byte	0x05
	.zero		1


	//   ....[144]....
        /*09e4*/ 	.word	0x00002ff0
        /*09e8*/ 	.word	0x000000ff
        /*09ec*/ 	.word	0x00000000
        /*09f0*/ 	.short	0x010a
        /*09f2*/ 	.byte	0x05
	.zero		1


	//   ....[145]....
        /*09f4*/ 	.word	0x00003080
        /*09f8*/ 	.word	0x000000ff
        /*09fc*/ 	.word	0x00000000
        /*0a00*/ 	.short	0x010a
        /*0a02*/ 	.byte	0x05
	.zero		1


	//   ....[146]....
        /*0a04*/ 	.word	0x00003110
        /*0a08*/ 	.word	0x000000ff
        /*0a0c*/ 	.word	0x00000000
        /*0a10*/ 	.short	0x010a
        /*0a12*/ 	.byte	0x05
	.zero		1


	//   ....[147]....
        /*0a14*/ 	.word	0x000031a0
        /*0a18*/ 	.word	0x000000ff
        /*0a1c*/ 	.word	0x00000000
        /*0a20*/ 	.short	0x010a
        /*0a22*/ 	.byte	0x05
	.zero		1


	//   ....[148]....
        /*0a24*/ 	.word	0x00003230
        /*0a28*/ 	.word	0x000000ff
        /*0a2c*/ 	.word	0x00000000
        /*0a30*/ 	.short	0x010a
        /*0a32*/ 	.byte	0x05
	.zero		1


	//   ....[149]....
        /*0a34*/ 	.word	0x000032c0
        /*0a38*/ 	.word	0x000000ff
        /*0a3c*/ 	.word	0x00000000
        /*0a40*/ 	.short	0x010a
        /*0a42*/ 	.byte	0x05
	.zero		1


	//   ....[150]....
        /*0a44*/ 	.word	0x00003350
        /*0a48*/ 	.word	0x000000ff
        /*0a4c*/ 	.word	0x00000000
        /*0a50*/ 	.short	0x010a
        /*0a52*/ 	.byte	0x05
	.zero		1


	//   ....[151]....
        /*0a54*/ 	.word	0x000033e0
        /*0a58*/ 	.word	0x000000ff
        /*0a5c*/ 	.word	0x00000000
        /*0a60*/ 	.short	0x010a
        /*0a62*/ 	.byte	0x05
	.zero		1


	//   ....[152]....
        /*0a64*/ 	.word	0x00003470
        /*0a68*/ 	.word	0x000000ff
        /*0a6c*/ 	.word	0x00000000
        /*0a70*/ 	.short	0x010a
        /*0a72*/ 	.byte	0x05
	.zero		1


	//   ....[153]....
        /*0a74*/ 	.word	0x00003500
        /*0a78*/ 	.word	0x000000ff
        /*0a7c*/ 	.word	0x00000000
        /*0a80*/ 	.short	0x010a
        /*0a82*/ 	.byte	0x05
	.zero		1


	//   ....[154]....
        /*0a84*/ 	.word	0x00003590
        /*0a88*/ 	.word	0x000000ff
        /*0a8c*/ 	.word	0x00000000
        /*0a90*/ 	.short	0x010a
        /*0a92*/ 	.byte	0x05
	.zero		1


	//   ....[155]....
        /*0a94*/ 	.word	0x00003620
        /*0a98*/ 	.word	0x000000ff
        /*0a9c*/ 	.word	0x00000000
        /*0aa0*/ 	.short	0x010a
        /*0aa2*/ 	.byte	0x05
	.zero		1


	//   ....[156]....
        /*0aa4*/ 	.word	0x000036b0
        /*0aa8*/ 	.word	0x000000ff
        /*0aac*/ 	.word	0x00000000
        /*0ab0*/ 	.short	0x010a
        /*0ab2*/ 	.byte	0x05
	.zero		1


	//   ....[157]....
        /*0ab4*/ 	.word	0x00003740
        /*0ab8*/ 	.word	0x000000ff
        /*0abc*/ 	.word	0x00000000
        /*0ac0*/ 	.short	0x010a
        /*0ac2*/ 	.byte	0x05
	.zero		1


	//   ....[158]....
        /*0ac4*/ 	.word	0x000037d0
        /*0ac8*/ 	.word	0x000000ff
        /*0acc*/ 	.word	0x00000000
        /*0ad0*/ 	.short	0x010a
        /*0ad2*/ 	.byte	0x05
	.zero		1


	//   ....[159]....
        /*0ad4*/ 	.word	0x00003860
        /*0ad8*/ 	.word	0x000000ff
        /*0adc*/ 	.word	0x00000000
        /*0ae0*/ 	.short	0x010a
        /*0ae2*/ 	.byte	0x05
	.zero		1


	//   ....[160]....
        /*0ae4*/ 	.word	0x000038f0
        /*0ae8*/ 	.word	0x000000ff
        /*0aec*/ 	.word	0x00000000
        /*0af0*/ 	.short	0x010a
        /*0af2*/ 	.byte	0x05
	.zero		1


	//   ....[161]....
        /*0af4*/ 	.word	0x00003980
        /*0af8*/ 	.word	0x000000ff
        /*0afc*/ 	.word	0x00000000
        /*0b00*/ 	.short	0x010a
        /*0b02*/ 	.byte	0x05
	.zero		1


	//   ....[162]....
        /*0b04*/ 	.word	0x00003a10
        /*0b08*/ 	.word	0x000000ff
        /*0b0c*/ 	.word	0x00000000
        /*0b10*/ 	.short	0x010a
        /*0b12*/ 	.byte	0x05
	.zero		1


	//   ....[163]....
        /*0b14*/ 	.word	0x00003aa0
        /*0b18*/ 	.word	0x000000ff
        /*0b1c*/ 	.word	0x00000000
        /*0b20*/ 	.short	0x010a
        /*0b22*/ 	.byte	0x05
	.zero		1


	//   ....[164]....
        /*0b24*/ 	.word	0x00003b30
        /*0b28*/ 	.word	0x000000ff
        /*0b2c*/ 	.word	0x00000000
        /*0b30*/ 	.short	0x010a
        /*0b32*/ 	.byte	0x05
	.zero		1


	//   ....[165]....
        /*0b34*/ 	.word	0x00003bc0
        /*0b38*/ 	.word	0x000000ff
        /*0b3c*/ 	.word	0x00000000
        /*0b40*/ 	.short	0x010a
        /*0b42*/ 	.byte	0x05
	.zero		1


	//   ....[166]....
        /*0b44*/ 	.word	0x00003c50
        /*0b48*/ 	.word	0x000000ff
        /*0b4c*/ 	.word	0x00000000
        /*0b50*/ 	.short	0x010a
        /*0b52*/ 	.byte	0x05
	.zero		1


	//   ....[167]....
        /*0b54*/ 	.word	0x00003ce0
        /*0b58*/ 	.word	0x000000ff
        /*0b5c*/ 	.word	0x00000000
        /*0b60*/ 	.short	0x010a
        /*0b62*/ 	.byte	0x05
	.zero		1


	//   ....[168]....
        /*0b64*/ 	.word	0x00003d70
        /*0b68*/ 	.word	0x000000ff
        /*0b6c*/ 	.word	0x00000000
        /*0b70*/ 	.short	0x010a
        /*0b72*/ 	.byte	0x05
	.zero		1


	//   ....[169]....
        /*0b74*/ 	.word	0x00003e00
        /*0b78*/ 	.word	0x000000ff
        /*0b7c*/ 	.word	0x00000000
        /*0b80*/ 	.short	0x010a
        /*0b82*/ 	.byte	0x05
	.zero		1


	//   ....[170]....
        /*0b84*/ 	.word	0x00003e90
        /*0b88*/ 	.word	0x000000ff
        /*0b8c*/ 	.word	0x00000000
        /*0b90*/ 	.short	0x010a
        /*0b92*/ 	.byte	0x05
	.zero		1


	//   ....[171]....
        /*0b94*/ 	.word	0x00003f20
        /*0b98*/ 	.word	0x000000ff
        /*0b9c*/ 	.word	0x00000000
        /*0ba0*/ 	.short	0x010a
        /*0ba2*/ 	.byte	0x05
	.zero		1


	//   ....[172]....
        /*0ba4*/ 	.word	0x00003fb0
        /*0ba8*/ 	.word	0x000000ff
        /*0bac*/ 	.word	0x00000000
        /*0bb0*/ 	.short	0x010a
        /*0bb2*/ 	.byte	0x05
	.zero		1


	//   ....[173]....
        /*0bb4*/ 	.word	0x00004040
        /*0bb8*/ 	.word	0x000000ff
        /*0bbc*/ 	.word	0x00000000
        /*0bc0*/ 	.short	0x010a
        /*0bc2*/ 	.byte	0x05
	.zero		1


	//   ....[174]....
        /*0bc4*/ 	.word	0x000040d0
        /*0bc8*/ 	.word	0x000000ff
        /*0bcc*/ 	.word	0x00000000
        /*0bd0*/ 	.short	0x010a
        /*0bd2*/ 	.byte	0x05
	.zero		1


	//   ....[175]....
        /*0bd4*/ 	.word	0x00004160
        /*0bd8*/ 	.word	0x000000ff
        /*0bdc*/ 	.word	0x00000000
        /*0be0*/ 	.short	0x010a
        /*0be2*/ 	.byte	0x05
	.zero		1


	//   ....[176]....
        /*0be4*/ 	.word	0x000041f0
        /*0be8*/ 	.word	0x000000ff
        /*0bec*/ 	.word	0x00000000
        /*0bf0*/ 	.short	0x010a
        /*0bf2*/ 	.byte	0x05
	.zero		1


	//   ....[177]....
        /*0bf4*/ 	.word	0x00004280
        /*0bf8*/ 	.word	0x000000ff
        /*0bfc*/ 	.word	0x00000000
        /*0c00*/ 	.short	0x010a
        /*0c02*/ 	.byte	0x05
	.zero		1


	//   ....[178]....
        /*0c04*/ 	.word	0x00004310
        /*0c08*/ 	.word	0x000000ff
        /*0c0c*/ 	.word	0x00000000
        /*0c10*/ 	.short	0x010a
        /*0c12*/ 	.byte	0x05
	.zero		1


	//   ....[179]....
        /*0c14*/ 	.word	0x000043b0
        /*0c18*/ 	.word	0x00000000
        /*0c1c*/ 	.word	0x00000000
        /*0c20*/ 	.short	0x010a
        /*0c22*/ 	.byte	0xff
	.zero		1


	//   ....[180]....
        /*0c24*/ 	.word	0x000044d0
        /*0c28*/ 	.word	0x00000000
        /*0c2c*/ 	.word	0x000003a0
        /*0c30*/ 	.short	0x010a
        /*0c32*/ 	.byte	0xff
	.zero		1


	//   ....[181]....
        /*0c34*/ 	.word	0x00004540
        /*0c38*/ 	.word	0x00000000
        /*0c3c*/ 	.word	0x00000000
        /*0c40*/ 	.short	0x0101
        /*0c42*/ 	.byte	0xff
	.zero		1


	//   ....[182]....
        /*0c44*/ 	.word	0x00004560
        /*0c48*/ 	.word	0x000000ff
        /*0c4c*/ 	.word	0x00000350
        /*0c50*/ 	.short	0x010a
        /*0c52*/ 	.byte	0x05
	.zero		1


	//   ....[183]....
        /*0c54*/ 	.word	0x00004680
        /*0c58*/ 	.word	0x00000000
        /*0c5c*/ 	.word	0x00000340
        /*0c60*/ 	.short	0x010a
        /*0c62*/ 	.byte	0xff
	.zero		1


	//   ....[184]....
        /*0c64*/ 	.word	0x00004780
        /*0c68*/ 	.word	0x00000000
        /*0c6c*/ 	.word	0x00000000
        /*0c70*/ 	.short	0x0101
        /*0c72*/ 	.byte	0xff
	.zero		1


	//   ....[185]....
        /*0c74*/ 	.word	0x00004810
        /*0c78*/ 	.word	0x000000ff
        /*0c7c*/ 	.word	0x00000350
        /*0c80*/ 	.short	0x0106
        /*0c82*/ 	.byte	0x05
	.zero		1


	//   ....[186]....
        /*0c84*/ 	.word	0x00004830
        /*0c88*/ 	.word	0x000000ff
        /*0c8c*/ 	.word	0x00000350
        /*0c90*/ 	.short	0x010a
        /*0c92*/ 	.byte	0x05
	.zero		1


	//   ....[187]....
        /*0c94*/ 	.word	0x000048c0
        /*0c98*/ 	.word	0x000000ff
        /*0c9c*/ 	.word	0x00000350
        /*0ca0*/ 	.short	0x0106
        /*0ca2*/ 	.byte	0x04
	.zero		1


	//   ....[188]....
        /*0ca4*/ 	.word	0x00004900
        /*0ca8*/ 	.word	0x00000000
        /*0cac*/ 	.word	0x00000350
        /*0cb0*/ 	.short	0x010a
        /*0cb2*/ 	.byte	0xff
	.zero		1


	//   ....[189]....
        /*0cb4*/ 	.word	0x00004df0
        /*0cb8*/ 	.word	0x00000000
        /*0cbc*/ 	.word	0x00000340
        /*0cc0*/ 	.short	0x010a
        /*0cc2*/ 	.byte	0xff
	.zero		1


	//   ....[190]....
        /*0cc4*/ 	.word	0x00004ef0
        /*0cc8*/ 	.word	0x00000003
        /*0ccc*/ 	.word	0x00000000
        /*0cd0*/ 	.short	0x0101
        /*0cd2*/ 	.byte	0xff
	.zero		1


	//   ....[191]....
        /*0cd4*/ 	.word	0x00004f00
        /*0cd8*/ 	.word	0x000000ff
        /*0cdc*/ 	.word	0x00000000
        /*0ce0*/ 	.short	0x010a
        /*0ce2*/ 	.byte	0x04
	.zero		1


	//   ....[192]....
        /*0ce4*/ 	.word	0x00004f80
        /*0ce8*/ 	.word	0x000000ff
        /*0cec*/ 	.word	0x00000380
        /*0cf0*/ 	.short	0x010a
        /*0cf2*/ 	.byte	0x08
	.zero		1


	//   ....[193]....
        /*0cf4*/ 	.word	0x00005060
        /*0cf8*/ 	.word	0x000000ff
        /*0cfc*/ 	.word	0x00000000
        /*0d00*/ 	.short	0x010a
        /*0d02*/ 	.byte	0x07
	.zero		1


	//   ....[194]....
        /*0d04*/ 	.word	0x000051a0
        /*0d08*/ 	.word	0x000000ff
        /*0d0c*/ 	.word	0x00000000
        /*0d10*/ 	.short	0x010a
        /*0d12*/ 	.byte	0x04
	.zero		1


	//   ....[195]....
        /*0d14*/ 	.word	0x00005390
        /*0d18*/ 	.word	0x000000ff
        /*0d1c*/ 	.word	0x00000000
        /*0d20*/ 	.short	0x010a
        /*0d22*/ 	.byte	0x05
	.zero		1


	//   ....[196]....
        /*0d24*/ 	.word	0x00005420
        /*0d28*/ 	.word	0x000000ff
        /*0d2c*/ 	.word	0x00000000
        /*0d30*/ 	.short	0x010a
        /*0d32*/ 	.byte	0x05
	.zero		1


	//   ....[197]....
        /*0d34*/ 	.word	0x000054b0
        /*0d38*/ 	.word	0x000000ff
        /*0d3c*/ 	.word	0x00000000
        /*0d40*/ 	.short	0x010a
        /*0d42*/ 	.byte	0x05
	.zero		1


	//   ....[198]....
        /*0d44*/ 	.word	0x00005540
        /*0d48*/ 	.word	0x000000ff
        /*0d4c*/ 	.word	0x00000000
        /*0d50*/ 	.short	0x010a
        /*0d52*/ 	.byte	0x07
	.zero		1


	//   ....[199]....
        /*0d54*/ 	.word	0x00005970
        /*0d58*/ 	.word	0x00000000
        /*0d5c*/ 	.word	0x00000340
        /*0d60*/ 	.short	0x010a
        /*0d62*/ 	.byte	0xff
	.zero		1


	//   ....[200]....
        /*0d64*/ 	.word	0x00005a50
        /*0d68*/ 	.word	0x00000000
        /*0d6c*/ 	.word	0x00000000
        /*0d70*/ 	.short	0x0101
        /*0d72*/ 	.byte	0xff
	.zero		1


	//   ....[201]....
        /*0d74*/ 	.word	0x00005d70
        /*0d78*/ 	.word	0x000000ff
        /*0d7c*/ 	.word	0x00000338
        /*0d80*/ 	.short	0x010a
        /*0d82*/ 	.byte	0x07
	.zero		1


	//   ....[202]....
        /*0d84*/ 	.word	0x00005f50
        /*0d88*/ 	.word	0x000000ff
        /*0d8c*/ 	.word	0x00000320
        /*0d90*/ 	.short	0x010a
        /*0d92*/ 	.byte	0x0d
	.zero		1


	//   ....[203]....
        /*0d94*/ 	.word	0x00006260
        /*0d98*/ 	.word	0x000000ff
        /*0d9c*/ 	.word	0x00000310
        /*0da0*/ 	.short	0x010b
        /*0da2*/ 	.byte	0x0d
	.zero		1


	//   ....[204]....
        /*0da4*/ 	.word	0x000062c0
        /*0da8*/ 	.word	0x000000ff
        /*0dac*/ 	.word	0x00000000
        /*0db0*/ 	.short	0x0101
        /*0db2*/ 	.byte	0x0e
	.zero		1


	//   ....[205]....
        /*0db4*/ 	.word	0x00006310
        /*0db8*/ 	.word	0x000000ff
        /*0dbc*/ 	.word	0x00000000
        /*0dc0*/ 	.short	0x010a
        /*0dc2*/ 	.byte	0x04
	.zero		1


	//   ....[206]....
        /*0dc4*/ 	.word	0x000063b0
        /*0dc8*/ 	.word	0x00000000
        /*0dcc*/ 	.word	0x00000000
        /*0dd0*/ 	.short	0x010a
        /*0dd2*/ 	.byte	0xff
	.zero		1


	//   ....[207]....
        /*0dd4*/ 	.word	0x000066e0
        /*0dd8*/ 	.word	0x00000000
        /*0ddc*/ 	.word	0x00000340
        /*0de0*/ 	.short	0x010a
        /*0de2*/ 	.byte	0xff
	.zero		1


	//   ....[208]....
        /*0de4*/ 	.word	0x000067f0
        /*0de8*/ 	.word	0x00000000
        /*0dec*/ 	.word	0x00000000
        /*0df0*/ 	.short	0x0101
        /*0df2*/ 	.byte	0xff
	.zero		1


	//   ....[209]....
        /*0df4*/ 	.word	0x00007120
        /*0df8*/ 	.word	0x00000003
        /*0dfc*/ 	.word	0x00000310
        /*0e00*/ 	.short	0x010a
        /*0e02*/ 	.byte	0xff
	.zero		1


	//   ....[210]....
        /*0e04*/ 	.word	0x00007130
        /*0e08*/ 	.word	0x00000043
        /*0e0c*/ 	.word	0x00000360
        /*0e10*/ 	.short	0x010a
        /*0e12*/ 	.byte	0xff
	.zero		1


	//   ....[211]....
        /*0e14*/ 	.word	0x000072b0
        /*0e18*/ 	.word	0x00000003
        /*0e1c*/ 	.word	0x00000310
        /*0e20*/ 	.short	0x010a
        /*0e22*/ 	.byte	0xff
	.zero		1


	//   ....[212]....
        /*0e24*/ 	.word	0x00007360
        /*0e28*/ 	.word	0x00000043
        /*0e2c*/ 	.word	0x00000360
        /*0e30*/ 	.short	0x010a
        /*0e32*/ 	.byte	0xff
	.zero		1


	//   ....[213]....
        /*0e34*/ 	.word	0x00007560
        /*0e38*/ 	.word	0x000000ff
        /*0e3c*/ 	.word	0x00000000
        /*0e40*/ 	.short	0x0101
        /*0e42*/ 	.byte	0x05
	.zero		1


	//   ....[214]....
        /*0e44*/ 	.word	0x00007890
        /*0e48*/ 	.word	0x00000000
        /*0e4c*/ 	.word	0x00000000
        /*0e50*/ 	.short	0x0101
        /*0e52*/ 	.byte	0xff
	.zero		1


	//   ....[215]....
        /*0e54*/ 	.word	0x00007b30
        /*0e58*/ 	.word	0x00000002
        /*0e5c*/ 	.word	0x000003b0
        /*0e60*/ 	.short	0x010a
        /*0e62*/ 	.byte	0xff
	.zero		1


	//   ....[216]....
        /*0e64*/ 	.word	0x00007b90
        /*0e68*/ 	.word	0x00000002
        /*0e6c*/ 	.word	0x00000188
        /*0e70*/ 	.short	0x010a
        /*0e72*/ 	.byte	0xff
	.zero		1


	//   ....[217]....
        /*0e74*/ 	.word	0x00007bf0
        /*0e78*/ 	.word	0x00000002
        /*0e7c*/ 	.word	0x00000188
        /*0e80*/ 	.short	0x010a
        /*0e82*/ 	.byte	0xff
	.zero		1


	//   ....[218]....
        /*0e84*/ 	.word	0x00007c40
        /*0e88*/ 	.word	0x00000002
        /*0e8c*/ 	.word	0x00000340
        /*0e90*/ 	.short	0x010a
        /*0e92*/ 	.byte	0xff
	.zero		1


	//   ....[219]....
        /*0e94*/ 	.word	0x00007ca0
        /*0e98*/ 	.word	0x00000000
        /*0e9c*/ 	.word	0x00000000
        /*0ea0*/ 	.short	0x010a
        /*0ea2*/ 	.byte	0xff
	.zero		1


	//   ....[220]....
        /*0ea4*/ 	.word	0x00007d00
        /*0ea8*/ 	.word	0x00000000
        /*0eac*/ 	.word	0x00000000
        /*0eb0*/ 	.short	0x010a
        /*0eb2*/ 	.byte	0xff
	.zero		1


	//   ....[221]....
        /*0eb4*/ 	.word	0x00007d60
        /*0eb8*/ 	.word	0x00000000
        /*0ebc*/ 	.word	0x00000000
        /*0ec0*/ 	.short	0x010a
        /*0ec2*/ 	.byte	0xff
	.zero		1


	//   ....[222]....
        /*0ec4*/ 	.word	0x00007dc0
        /*0ec8*/ 	.word	0x00000000
        /*0ecc*/ 	.word	0x00000000
        /*0ed0*/ 	.short	0x010a
        /*0ed2*/ 	.byte	0xff
	.zero		1


	//   ....[223]....
        /*0ed4*/ 	.word	0x00007e20
        /*0ed8*/ 	.word	0x00000000
        /*0edc*/ 	.word	0x00000000
        /*0ee0*/ 	.short	0x010a
        /*0ee2*/ 	.byte	0xff
	.zero		1


	//   ....[224]....
        /*0ee4*/ 	.word	0x00007e80
        /*0ee8*/ 	.word	0x00000000
        /*0eec*/ 	.word	0x00000000
        /*0ef0*/ 	.short	0x010a
        /*0ef2*/ 	.byte	0xff
	.zero		1


	//   ....[225]....
        /*0ef4*/ 	.word	0x00007ee0
        /*0ef8*/ 	.word	0x00000000
        /*0efc*/ 	.word	0x00000000
        /*0f00*/ 	.short	0x010a
        /*0f02*/ 	.byte	0xff
	.zero		1


	//   ....[226]....
        /*0f04*/ 	.word	0x00007f40
        /*0f08*/ 	.word	0x00000000
        /*0f0c*/ 	.word	0x00000000
        /*0f10*/ 	.short	0x010a
        /*0f12*/ 	.byte	0xff
	.zero		1


	//   ....[227]....
        /*0f14*/ 	.word	0x00007fa0
        /*0f18*/ 	.word	0x00000000
        /*0f1c*/ 	.word	0x00000000
        /*0f20*/ 	.short	0x010a
        /*0f22*/ 	.byte	0xff
	.zero		1


	//   ....[228]....
        /*0f24*/ 	.word	0x00008000
        /*0f28*/ 	.word	0x00000000
        /*0f2c*/ 	.word	0x00000000
        /*0f30*/ 	.short	0x010a
        /*0f32*/ 	.byte	0xff
	.zero		1


	//   ....[229]....
        /*0f34*/ 	.word	0x00008060
        /*0f38*/ 	.word	0x00000000
        /*0f3c*/ 	.word	0x00000000
        /*0f40*/ 	.short	0x010a
        /*0f42*/ 	.byte	0xff
	.zero		1


	//   ....[230]....
        /*0f44*/ 	.word	0x000080c0
        /*0f48*/ 	.word	0x00000000
        /*0f4c*/ 	.word	0x00000000
        /*0f50*/ 	.short	0x010a
        /*0f52*/ 	.byte	0xff
	.zero		1


	//   ....[231]....
        /*0f54*/ 	.word	0x00008120
        /*0f58*/ 	.word	0x00000000
        /*0f5c*/ 	.word	0x00000000
        /*0f60*/ 	.short	0x010a
        /*0f62*/ 	.byte	0xff
	.zero		1


	//   ....[232]....
        /*0f64*/ 	.word	0x00008180
        /*0f68*/ 	.word	0x00000000
        /*0f6c*/ 	.word	0x00000000
        /*0f70*/ 	.short	0x010a
        /*0f72*/ 	.byte	0xff
	.zero		1


	//   ....[233]....
        /*0f74*/ 	.word	0x000081e0
        /*0f78*/ 	.word	0x00000000
        /*0f7c*/ 	.word	0x00000000
        /*0f80*/ 	.short	0x010a
        /*0f82*/ 	.byte	0xff
	.zero		1


	//   ....[234]....
        /*0f84*/ 	.word	0x00008240
        /*0f88*/ 	.word	0x00000000
        /*0f8c*/ 	.word	0x00000000
        /*0f90*/ 	.short	0x010a
        /*0f92*/ 	.byte	0xff
	.zero		1


	//   ....[235]....
        /*0f94*/ 	.word	0x000082a0
        /*0f98*/ 	.word	0x00000000
        /*0f9c*/ 	.word	0x00000000
        /*0fa0*/ 	.short	0x010a
        /*0fa2*/ 	.byte	0xff
	.zero		1


	//   ....[236]....
        /*0fa4*/ 	.word	0x00008300
        /*0fa8*/ 	.word	0x00000000
        /*0fac*/ 	.word	0x00000000
        /*0fb0*/ 	.short	0x010a
        /*0fb2*/ 	.byte	0xff
	.zero		1


	//   ....[237]....
        /*0fb4*/ 	.word	0x00008360
        /*0fb8*/ 	.word	0x00000000
        /*0fbc*/ 	.word	0x00000000
        /*0fc0*/ 	.short	0x010a
        /*0fc2*/ 	.byte	0xff
	.zero		1


	//   ....[238]....
        /*0fc4*/ 	.word	0x000083c0
        /*0fc8*/ 	.word	0x00000000
        /*0fcc*/ 	.word	0x00000000
        /*0fd0*/ 	.short	0x010a
        /*0fd2*/ 	.byte	0xff
	.zero		1


	//   ....[239]....
        /*0fd4*/ 	.word	0x00008420
        /*0fd8*/ 	.word	0x00000000
        /*0fdc*/ 	.word	0x00000000
        /*0fe0*/ 	.short	0x010a
        /*0fe2*/ 	.byte	0xff
	.zero		1


	//   ....[240]....
        /*0fe4*/ 	.word	0x00008480
        /*0fe8*/ 	.word	0x00000000
        /*0fec*/ 	.word	0x00000000
        /*0ff0*/ 	.short	0x010a
        /*0ff2*/ 	.byte	0xff
	.zero		1


	//   ....[241]....
        /*0ff4*/ 	.word	0x000084e0
        /*0ff8*/ 	.word	0x00000000
        /*0ffc*/ 	.word	0x00000000
        /*1000*/ 	.short	0x010a
        /*1002*/ 	.byte	0xff
	.zero		1


	//   ....[242]....
        /*1004*/ 	.word	0x00008540
        /*1008*/ 	.word	0x00000000
        /*100c*/ 	.word	0x00000000
        /*1010*/ 	.short	0x010a
        /*1012*/ 	.byte	0xff
	.zero		1


	//   ....[243]....
        /*1014*/ 	.word	0x000085a0
        /*1018*/ 	.word	0x00000000
        /*101c*/ 	.word	0x00000000
        /*1020*/ 	.short	0x010a
        /*1022*/ 	.byte	0xff
	.zero		1


	//   ....[244]....
        /*1024*/ 	.word	0x00008600
        /*1028*/ 	.word	0x00000000
        /*102c*/ 	.word	0x00000000
        /*1030*/ 	.short	0x010a
        /*1032*/ 	.byte	0xff
	.zero		1


	//   ....[245]....
        /*1034*/ 	.word	0x00008660
        /*1038*/ 	.word	0x00000000
        /*103c*/ 	.word	0x00000000
        /*1040*/ 	.short	0x010a
        /*1042*/ 	.byte	0xff
	.zero		1


	//   ....[246]....
        /*1044*/ 	.word	0x000086c0
        /*1048*/ 	.word	0x00000000
        /*104c*/ 	.word	0x00000000
        /*1050*/ 	.short	0x010a
        /*1052*/ 	.byte	0xff
	.zero		1


	//   ....[247]....
        /*1054*/ 	.word	0x00008720
        /*1058*/ 	.word	0x00000000
        /*105c*/ 	.word	0x00000000
        /*1060*/ 	.short	0x010a
        /*1062*/ 	.byte	0xff
	.zero		1


	//   ....[248]....
        /*1064*/ 	.word	0x00008780
        /*1068*/ 	.word	0x00000000
        /*106c*/ 	.word	0x00000000
        /*1070*/ 	.short	0x010a
        /*1072*/ 	.byte	0xff
	.zero		1


	//   ....[249]....
        /*1074*/ 	.word	0x000087e0
        /*1078*/ 	.word	0x00000000
        /*107c*/ 	.word	0x00000000
        /*1080*/ 	.short	0x010a
        /*1082*/ 	.byte	0xff
	.zero		1


	//   ....[250]....
        /*1084*/ 	.word	0x00008840
        /*1088*/ 	.word	0x00000000
        /*108c*/ 	.word	0x00000000
        /*1090*/ 	.short	0x010a
        /*1092*/ 	.byte	0xff
	.zero		1


	//   ....[251]....
        /*1094*/ 	.word	0x000088a0
        /*1098*/ 	.word	0x00000000
        /*109c*/ 	.word	0x00000000
        /*10a0*/ 	.short	0x010a
        /*10a2*/ 	.byte	0xff
	.zero		1


	//   ....[252]....
        /*10a4*/ 	.word	0x00008900
        /*10a8*/ 	.word	0x00000000
        /*10ac*/ 	.word	0x00000000
        /*10b0*/ 	.short	0x010a
        /*10b2*/ 	.byte	0xff
	.zero		1


	//   ....[253]....
        /*10b4*/ 	.word	0x00008960
        /*10b8*/ 	.word	0x00000000
        /*10bc*/ 	.word	0x00000000
        /*10c0*/ 	.short	0x010a
        /*10c2*/ 	.byte	0xff
	.zero		1


	//   ....[254]....
        /*10c4*/ 	.word	0x000089c0
        /*10c8*/ 	.word	0x00000000
        /*10cc*/ 	.word	0x00000000
        /*10d0*/ 	.short	0x010a
        /*10d2*/ 	.byte	0xff
	.zero		1


	//   ....[255]....
        /*10d4*/ 	.word	0x00008a20
        /*10d8*/ 	.word	0x00000000
        /*10dc*/ 	.word	0x00000000
        /*10e0*/ 	.short	0x010a
        /*10e2*/ 	.byte	0xff
	.zero		1


	//   ....[0]....
        /*10e4*/ 	.word	0x00008a80
        /*10e8*/ 	.word	0x00000000
        /*10ec*/ 	.word	0x00000000
        /*10f0*/ 	.short	0x010a
        /*10f2*/ 	.byte	0xff
	.zero		1


	//   ....[1]....
        /*10f4*/ 	.word	0x00008ae0
        /*10f8*/ 	.word	0x00000000
        /*10fc*/ 	.word	0x00000000
        /*1100*/ 	.short	0x010a
        /*1102*/ 	.byte	0xff
	.zero		1


	//   ....[2]....
        /*1104*/ 	.word	0x00008b40
        /*1108*/ 	.word	0x00000000
        /*110c*/ 	.word	0x00000000
        /*1110*/ 	.short	0x010a
        /*1112*/ 	.byte	0xff
	.zero		1


	//   ....[3]....
        /*1114*/ 	.word	0x00008ba0
        /*1118*/ 	.word	0x00000000
        /*111c*/ 	.word	0x00000000
        /*1120*/ 	.short	0x010a
        /*1122*/ 	.byte	0xff
	.zero		1


	//   ....[4]....
        /*1124*/ 	.word	0x00008c00
        /*1128*/ 	.word	0x00000000
        /*112c*/ 	.word	0x00000000
        /*1130*/ 	.short	0x010a
        /*1132*/ 	.byte	0xff
	.zero		1


	//   ....[5]....
        /*1134*/ 	.word	0x00008c60
        /*1138*/ 	.word	0x00000000
        /*113c*/ 	.word	0x00000000
        /*1140*/ 	.short	0x010a
        /*1142*/ 	.byte	0xff
	.zero		1


	//   ....[6]....
        /*1144*/ 	.word	0x00008cc0
        /*1148*/ 	.word	0x00000000
        /*114c*/ 	.word	0x00000000
        /*1150*/ 	.short	0x010a
        /*1152*/ 	.byte	0xff
	.zero		1


	//   ....[7]....
        /*1154*/ 	.word	0x00008d20
        /*1158*/ 	.word	0x00000000
        /*115c*/ 	.word	0x00000000
        /*1160*/ 	.short	0x010a
        /*1162*/ 	.byte	0xff
	.zero		1


	//   ....[8]....
        /*1164*/ 	.word	0x00008d80
        /*1168*/ 	.word	0x00000000
        /*116c*/ 	.word	0x00000000
        /*1170*/ 	.short	0x010a
        /*1172*/ 	.byte	0xff
	.zero		1


	//   ....[9]....
        /*1174*/ 	.word	0x00008de0
        /*1178*/ 	.word	0x00000000
        /*117c*/ 	.word	0x00000000
        /*1180*/ 	.short	0x010a
        /*1182*/ 	.byte	0xff
	.zero		1


	//   ....[10]....
        /*1184*/ 	.word	0x00008e40
        /*1188*/ 	.word	0x00000000
        /*118c*/ 	.word	0x00000000
        /*1190*/ 	.short	0x010a
        /*1192*/ 	.byte	0xff
	.zero		1


	//   ....[11]....
        /*1194*/ 	.word	0x00008e90
        /*1198*/ 	.word	0x00000000
        /*119c*/ 	.word	0x000003a0
        /*11a0*/ 	.short	0x010a
        /*11a2*/ 	.byte	0xff
	.zero		1


	//   ....[12]....
        /*11a4*/ 	.word	0x00008ef0
        /*11a8*/ 	.word	0x00000000
        /*11ac*/ 	.word	0x00000350
        /*11b0*/ 	.short	0x010a
        /*11b2*/ 	.byte	0xff
	.zero		1


	//   ....[13]....
        /*11b4*/ 	.word	0x00008f40
        /*11b8*/ 	.word	0x00000000
        /*11bc*/ 	.word	0x00000340
        /*11c0*/ 	.short	0x010a
        /*11c2*/ 	.byte	0xff
	.zero		1


	//   ....[14]....
        /*11c4*/ 	.word	0x00008fa0
        /*11c8*/ 	.word	0x00000000
        /*11cc*/ 	.word	0x00000350
        /*11d0*/ 	.short	0x010a
        /*11d2*/ 	.byte	0xff
	.zero		1


	//   ....[15]....
        /*11d4*/ 	.word	0x00008ff0
        /*11d8*/ 	.word	0x00000000
        /*11dc*/ 	.word	0x00000340
        /*11e0*/ 	.short	0x010a
        /*11e2*/ 	.byte	0xff
	.zero		1


	//   ....[16]....
        /*11e4*/ 	.word	0x00009050
        /*11e8*/ 	.word	0x00000002
        /*11ec*/ 	.word	0x00000380
        /*11f0*/ 	.short	0x010a
        /*11f2*/ 	.byte	0xff
	.zero		1


	//   ....[17]....
        /*11f4*/ 	.word	0x000090b0
        /*11f8*/ 	.word	0x00000000
        /*11fc*/ 	.word	0x00000000
        /*1200*/ 	.short	0x010a
        /*1202*/ 	.byte	0xff
	.zero		1


	//   ....[18]....
        /*1204*/ 	.word	0x00009110
        /*1208*/ 	.word	0x00000000
        /*120c*/ 	.word	0x00000000
        /*1210*/ 	.short	0x010a
        /*1212*/ 	.byte	0xff
	.zero		1


	//   ....[19]....
        /*1214*/ 	.word	0x00009170
        /*1218*/ 	.word	0x00000000
        /*121c*/ 	.word	0x00000000
        /*1220*/ 	.short	0x010a
        /*1222*/ 	.byte	0xff
	.zero		1


	//   ....[20]....
        /*1224*/ 	.word	0x000091d0
        /*1228*/ 	.word	0x00000000
        /*122c*/ 	.word	0x00000000
        /*1230*/ 	.short	0x010a
        /*1232*/ 	.byte	0xff
	.zero		1


	//   ....[21]....
        /*1234*/ 	.word	0x00009230
        /*1238*/ 	.word	0x00000000
        /*123c*/ 	.word	0x00000000
        /*1240*/ 	.short	0x010a
        /*1242*/ 	.byte	0xff
	.zero		1


	//   ....[22]....
        /*1244*/ 	.word	0x00009280
        /*1248*/ 	.word	0x00000000
        /*124c*/ 	.word	0x00000340
        /*1250*/ 	.short	0x010a
        /*1252*/ 	.byte	0xff
	.zero		1


	//   ....[23]....
        /*1254*/ 	.word	0x000092e0
        /*1258*/ 	.word	0x00000000
        /*125c*/ 	.word	0x00000338
        /*1260*/ 	.short	0x010a
        /*1262*/ 	.byte	0xff
	.zero		1


	//   ....[24]....
        /*1264*/ 	.word	0x00009340
        /*1268*/ 	.word	0x00000000
        /*126c*/ 	.word	0x00000320
        /*1270*/ 	.short	0x010a
        /*1272*/ 	.byte	0xff
	.zero		1


	//   ....[25]....
        /*1274*/ 	.word	0x000093a0
        /*1278*/ 	.word	0x00000000
        /*127c*/ 	.word	0x00000000
        /*1280*/ 	.short	0x010a
        /*1282*/ 	.byte	0xff
	.zero		1


	//   ....[26]....
        /*1284*/ 	.word	0x000093f0
        /*1288*/ 	.word	0x00000000
        /*128c*/ 	.word	0x00000340
        /*1290*/ 	.short	0x010a
        /*1292*/ 	.byte	0xff
	.zero		1


	//   ....[27]....
        /*1294*/ 	.word	0x00009440
        /*1298*/ 	.word	0x00000003
        /*129c*/ 	.word	0x00000310
        /*12a0*/ 	.short	0x010a
        /*12a2*/ 	.byte	0xff
	.zero		1


	//   ....[28]....
        /*12a4*/ 	.word	0x00009490
        /*12a8*/ 	.word	0x00000043
        /*12ac*/ 	.word	0x00000360
        /*12b0*/ 	.short	0x010a
        /*12b2*/ 	.byte	0xff
	.zero		1


	//----- nvinfo : EIATTR_NUM_MBARRIERS
	.align		4
.L_47:
        /*12b4*/ 	.byte	0x03, 0x38
        /*12b6*/ 	.short	0x0078


	//----- nvinfo : EIATTR_EXIT_INSTR_OFFSETS
	.align		4
        /*12b8*/ 	.byte	0x04, 0x1c
        /*12ba*/ 	.short	(.L_49 - .L_48)


	//   ....[0]....
.L_48:
        /*12bc*/ 	.word	0x000043e0


	//   ....[1]....
        /*12c0*/ 	.word	0x000048d0


	//   ....[2]....
        /*12c4*/ 	.word	0x00004930


	//   ....[3]....
        /*12c8*/ 	.word	0x000057a0


	//   ....[4]....
        /*12cc*/ 	.word	0x000063e0


	//   ....[5]....
        /*12d0*/ 	.word	0x00006420


	//   ....[6]....
        /*12d4*/ 	.word	0x00007a40


	//   ....[7]....
        /*12d8*/ 	.word	0x00007ac0


	//   ....[8]....
        /*12dc*/ 	.word	0x00007af0


	//   ....[9]....
        /*12e0*/ 	.word	0x00007b20


	//----- nvinfo : EIATTR_MAX_THREADS
	.align		4
.L_49:
        /*12e4*/ 	.byte	0x04, 0x05
        /*12e6*/ 	.short	(.L_51 - .L_50)
.L_50:
        /*12e8*/ 	.word	0x00000100
        /*12ec*/ 	.word	0x00000001
        /*12f0*/ 	.word	0x00000001


	//----- nvinfo : EIATTR_CRS_STACK_SIZE
	.align		4
.L_51:
        /*12f4*/ 	.byte	0x04, 0x1e
        /*12f6*/ 	.short	(.L_53 - .L_52)
.L_52:
        /*12f8*/ 	.word	0x00000000


	//----- nvinfo : EIATTR_CBANK_PARAM_SIZE
	.align		4
.L_53:
        /*12fc*/ 	.byte	0x03, 0x19
        /*12fe*/ 	.short	0x0800


	//----- nvinfo : EIATTR_PARAM_CBANK
	.align		4
        /*1300*/ 	.byte	0x04, 0x0a
        /*1302*/ 	.short	(.L_55 - .L_54)
	.align		4
.L_54:
        /*1304*/ 	.word	index@(.nv.constant0._ZN7cutlass13device_kernelINS_4gemm6kernel13GemmUniversalIN4cute5tupleIJiiiiEEENS1_10collective13CollectiveMmaINS1_35MainloopSm100TmaUmmaWarpSpecializedILi49ELi2ELi4ENS5_IJNS4_1CILi1EEESB_SB_EEEEENS5_IJNSA_ILi64EEENSA_ILi8EEESE_EEEaNS5_IJSB_llEEEaNS5_IJlSB_lEEENS4_8TiledMMAINS4_8MMA_AtomIJNS4_15SM100_MMA_S8_SSIaaiLi64ELi8ELNS4_4UMMA5MajorE1ELSN_0ELNSM_8SaturateE0EEEEEENS4_6LayoutISC_NS5_IJNSA_ILi0EEESS_SS_EEEEENS5_IJNS4_10UnderscoreESV_SV_EEEEENS4_13SM90_TMA_LOADENS4_14ComposedLayoutINS4_7SwizzleILi2ELi4ELi3EEENS4_18smem_ptr_flag_bitsILi8EEENSR_INS5_IJSE_SF_EEENS5_IJSB_SE_EEEEEEEvNS4_8identityESY_NSZ_IS11_S13_NSR_INS5_IJSF_SE_EEENS5_IJSE_SB_EEEEEEEvS18_EENS_8epilogue10collective18CollectiveEpilogueINS1E_23Sm100TmaWarpSpecializedILi2ELi1ELi4ELb1ELb0EEEJSG_NS5_IJNSR_ISE_SB_EENSR_ISF_SB_EEEEEfSI_fSI_NS1E_6fusion15FusionCallbacksIS1I_NS1M_17LinearCombinationIfifiLNS_15FloatRoundStyleE2EEESG_S1L_JEEENS4_5SM1004TMEM4LOAD26SM100_TMEM_LOAD_16dp128b2xESY_NSZ_INS10_ILi1ELi4ELi3EEENS12_ILi32EEENSR_INS5_IJSF_SF_EEENS5_IJSF_SB_EEEEEEENS4_17SM75_U32x4_LDSM_NENS4_14SM90_TMA_STOREES21_NS4_17SM90_U32x4_STSM_NENS4_39AutoVectorizingCopyWithAssumedAlignmentILi128EEEEEEvvEEEEvNT_6ParamsE)
        /*1308*/ 	.short	0x0380
        /*130a*/ 	.short	0x0800


	//----- nvinfo : EIATTR_SW_WAR
	.align		4
.L_55:
        /*130c*/ 	.byte	0x04, 0x36
        /*130e*/ 	.short	(.L_57 - .L_56)
.L_56:
        /*1310*/ 	.word	0x00000008
.L_57:


//--------------------- .nv.callgraph             --------------------------
	.section	.nv.callgraph,"",@"SHT_CUDA_CALLGRAPH"
	.align	4
	.sectionentsize	8
	.align		4
        /*0000*/ 	.word	0x00000000
	.align		4
        /*0004*/ 	.word	0xffffffff
	.align		4
        /*0008*/ 	.word	index@(_ZN7cutlass13device_kernelINS_4gemm6kernel13GemmUniversalIN4cute5tupleIJiiiiEEENS1_10collective13CollectiveMmaINS1_35MainloopSm100TmaUmmaWarpSpecializedILi49ELi2ELi4ENS5_IJNS4_1CILi1EEESB_SB_EEEEENS5_IJNSA_ILi64EEENSA_ILi8EEESE_EEEaNS5_IJSB_llEEEaNS5_IJlSB_lEEENS4_8TiledMMAINS4_8MMA_AtomIJNS4_15SM100_MMA_S8_SSIaaiLi64ELi8ELNS4_4UMMA5MajorE1ELSN_0ELNSM_8SaturateE0EEEEEENS4_6LayoutISC_NS5_IJNSA_ILi0EEESS_SS_EEEEENS5_IJNS4_10UnderscoreESV_SV_EEEEENS4_13SM90_TMA_LOADENS4_14ComposedLayoutINS4_7SwizzleILi2ELi4ELi3EEENS4_18smem_ptr_flag_bitsILi8EEENSR_INS5_IJSE_SF_EEENS5_IJSB_SE_EEEEEEEvNS4_8identityESY_NSZ_IS11_S13_NSR_INS5_IJSF_SE_EEENS5_IJSE_SB_EEEEEEEvS18_EENS_8epilogue10collective18CollectiveEpilogueINS1E_23Sm100TmaWarpSpecializedILi2ELi1ELi4ELb1ELb0EEEJSG_NS5_IJNSR_ISE_SB_EENSR_ISF_SB_EEEEEfSI_fSI_NS1E_6fusion15FusionCallbacksIS1I_NS1M_17LinearCombinationIfifiLNS_15FloatRoundStyleE2EEESG_S1L_JEEENS4_5SM1004TMEM4LOAD26SM100_TMEM_LOAD_16dp128b2xESY_NSZ_INS10_ILi1ELi4ELi3EEENS12_ILi32EEENSR_INS5_IJSF_SF_EEENS5_IJSF_SB_EEEEEEENS4_17SM75_U32x4_LDSM_NENS4_14SM90_TMA_STOREES21_NS4_17SM90_U32x4_STSM_NENS4_39AutoVectorizingCopyWithAssumedAlignmentILi128EEEEEEvvEEEEvNT_6ParamsE)
	.align		4
        /*000c*/ 	.word	index@(__assertfail)
	.align		4
        /*0010*/ 	.word	0x00000000
	.align		4
        /*0014*/ 	.word	0xfffffffe
	.align		4
        /*0018*/ 	.word	0x00000000
	.align		4
        /*001c*/ 	.word	0xfffffffd
	.align		4
        /*0020*/ 	.word	0x00000000
	.align		4
        /*0024*/ 	.word	0xfffffffc


//--------------------- .nv.constant4             --------------------------
	.section	.nv.constant4,"a",@progbits
	.align	8
	.align		8
.nv.constant4:
        /*0000*/ 	.dword	__assertfail
	.align		8
        /*0008*/ 	.dword	__unnamed_1
	.align		8
        /*0010*/ 	.dword	__unnamed_2
	.align		8
        /*0018*/ 	.dword	_ZN39_INTERNAL_9c7d0dd0_4_k_cu_4fa585ed_28584cuda3std3__45__cpo5beginE
	.align		8
        /*0020*/ 	.dword	_ZN39_INTERNAL_9c7d0dd0_4_k_cu_4fa585ed_28584cuda3std3__45__cpo3endE
	.align		8
        /*0028*/ 	.dword	_ZN39_INTERNAL_9c7d0dd0_4_k_cu_4fa585ed_28584cuda3std3__45__cpo6cbeginE
	.align		8
        /*0030*/ 	.dword	_ZN39_INTERNAL_9c7d0dd0_4_k_cu_4fa585ed_28584cuda3std3__45__cpo4cendE
	.align		8
        /*0038*/ 	.dword	_ZN39_INTERNAL_9c7d0dd0_4_k_cu_4fa585ed_28584cuda3std3__441_GLOBAL__N__9c7d0dd0_4_k_cu_4fa585ed_28586ignoreE
	.align		8
        /*0040*/ 	.dword	_ZN39_INTERNAL_9c7d0dd0_4_k_cu_4fa585ed_28584cuda3std3__419piecewise_constructE
	.align		8
        /*0048*/ 	.dword	_ZN39_INTERNAL_9c7d0dd0_4_k_cu_4fa585ed_28584cuda3std3__48in_placeE
	.align		8
        /*0050*/ 	.dword	_ZN39_INTERNAL_9c7d0dd0_4_k_cu_4fa585ed_28584cuda3std6ranges3__45__cpo4swapE
	.align		8
        /*0058*/ 	.dword	_ZN39_INTERNAL_9c7d0dd0_4_k_cu_4fa585ed_28584cuda3std6ranges3__45__cpo9iter_moveE
	.align		8
        /*0060*/ 	.dword	_ZN39_INTERNAL_9c7d0dd0_4_k_cu_4fa585ed_28584cute7productE
	.align		8
        /*0068*/ 	.dword	_ZN39_INTERNAL_9c7d0dd0_4_k_cu_4fa585ed_28584cute1_E
	.align		8
        /*0070*/ 	.dword	$str$25
	.align		8
        /*0078*/ 	.dword	$str$26
	.align		8
        /*0080*/ 	.dword	$str$27
	.align		8
        /*0088*/ 	.dword	$str$28


//--------------------- .text._ZN7cutlass13device_kernelINS_4gemm6kernel13GemmUniversalIN4cute5tupleIJiiiiEEENS1_10collective13CollectiveMmaINS1_35MainloopSm100TmaUmmaWarpSpecializedILi49ELi2ELi4ENS5_IJNS4_1CILi1EEESB_SB_EEEEENS5_IJNSA_ILi64EEENSA_ILi8EEESE_EEEaNS5_IJSB_llEEEaNS5_IJlSB_lEEENS4_8TiledMMAINS4_8MMA_AtomIJNS4_15SM100_MMA_S8_SSIaaiLi64ELi8ELNS4_4UMMA5MajorE1ELSN_0ELNSM_8SaturateE0EEEEEENS4_6LayoutISC_NS5_IJNSA_ILi0EEESS_SS_EEEEENS5_IJNS4_10UnderscoreESV_SV_EEEEENS4_13SM90_TMA_LOADENS4_14ComposedLayoutINS4_7SwizzleILi2ELi4ELi3EEENS4_18smem_ptr_flag_bitsILi8EEENSR_INS5_IJSE_SF_EEENS5_IJSB_SE_EEEEEEEvNS4_8identityESY_NSZ_IS11_S13_NSR_INS5_IJSF_SE_EEENS5_IJSE_SB_EEEEEEEvS18_EENS_8epilogue10collective18CollectiveEpilogueINS1E_23Sm100TmaWarpSpecializedILi2ELi1ELi4ELb1ELb0EEEJSG_NS5_IJNSR_ISE_SB_EENSR_ISF_SB_EEEEEfSI_fSI_NS1E_6fusion15FusionCallbacksIS1I_NS1M_17LinearCombinationIfifiLNS_15FloatRoundStyleE2EEESG_S1L_JEEENS4_5SM1004TMEM4LOAD26SM100_TMEM_LOAD_16dp128b2xESY_NSZ_INS10_ILi1ELi4ELi3EEENS12_ILi32EEENSR_INS5_IJSF_SF_EEENS5_IJSF_SB_EEEEEEENS4_17SM75_U32x4_LDSM_NENS4_14SM90_TMA_STOREES21_NS4_17SM90_U32x4_STSM_NENS4_39AutoVectorizingCopyWithAssumedAlignmentILi128EEEEEEvvEEEEvNT_6ParamsE --------------------------
	.section	.text._ZN7cutlass13device_kernelINS_4gemm6kernel13GemmUniversalIN4cute5tupleIJiiiiEEENS1_10collective13CollectiveMmaINS1_35MainloopSm100TmaUmmaWarpSpecializedILi49ELi2ELi4ENS5_IJNS4_1CILi1EEESB_SB_EEEEENS5_IJNSA_ILi64EEENSA_ILi8EEESE_EEEaNS5_IJSB_llEEEaNS5_IJlSB_lEEENS4_8TiledMMAINS4_8MMA_AtomIJNS4_15SM100_MMA_S8_SSIaaiLi64ELi8ELNS4_4UMMA5MajorE1ELSN_0ELNSM_8SaturateE0EEEEEENS4_6LayoutISC_NS5_IJNSA_ILi0EEESS_SS_EEEEENS5_IJNS4_10UnderscoreESV_SV_EEEEENS4_13SM90_TMA_LOADENS4_14ComposedLayoutINS4_7SwizzleILi2ELi4ELi3EEENS4_18smem_ptr_flag_bitsILi8EEENSR_INS5_IJSE_SF_EEENS5_IJSB_SE_EEEEEEEvNS4_8identityESY_NSZ_IS11_S13_NSR_INS5_IJSF_SE_EEENS5_IJSE_SB_EEEEEEEvS18_EENS_8epilogue10collective18CollectiveEpilogueINS1E_23Sm100TmaWarpSpecializedILi2ELi1ELi4ELb1ELb0EEEJSG_NS5_IJNSR_ISE_SB_EENSR_ISF_SB_EEEEEfSI_fSI_NS1E_6fusion15FusionCallbacksIS1I_NS1M_17LinearCombinationIfifiLNS_15FloatRoundStyleE2EEESG_S1L_JEEENS4_5SM1004TMEM4LOAD26SM100_TMEM_LOAD_16dp128b2xESY_NSZ_INS10_ILi1ELi4ELi3EEENS12_ILi32EEENSR_INS5_IJSF_SF_EEENS5_IJSF_SB_EEEEEEENS4_17SM75_U32x4_LDSM_NENS4_14SM90_TMA_STOREES21_NS4_17SM90_U32x4_STSM_NENS4_39AutoVectorizingCopyWithAssumedAlignmentILi128EEEEEEvvEEEEvNT_6ParamsE,"ax",@progbits
	.align	128
.text._ZN7cutlass13device_kernelINS_4gemm6kernel13GemmUniversalIN4cute5tupleIJiiiiEEENS1_10collective13CollectiveMmaINS1_35MainloopSm100TmaUmmaWarpSpecializedILi49ELi2ELi4ENS5_IJNS4_1CILi1EEESB_SB_EEEEENS5_IJNSA_ILi64EEENSA_ILi8EEESE_EEEaNS5_IJSB_llEEEaNS5_IJlSB_lEEENS4_8TiledMMAINS4_8MMA_AtomIJNS4_15SM100_MMA_S8_SSIaaiLi64ELi8ELNS4_4UMMA5MajorE1ELSN_0ELNSM_8SaturateE0EEEEEENS4_6LayoutISC_NS5_IJNSA_ILi0EEESS_SS_EEEEENS5_IJNS4_10UnderscoreESV_SV_EEEEENS4_13SM90_TMA_LOADENS4_14ComposedLayoutINS4_7SwizzleILi2ELi4ELi3EEENS4_18smem_ptr_flag_bitsILi8EEENSR_INS5_IJSE_SF_EEENS5_IJSB_SE_EEEEEEEvNS4_8identityESY_NSZ_IS11_S13_NSR_INS5_IJSF_SE_EEENS5_IJSE_SB_EEEEEEEvS18_EENS_8epilogue10collective18CollectiveEpilogueINS1E_23Sm100TmaWarpSpecializedILi2ELi1ELi4ELb1ELb0EEEJSG_NS5_IJNSR_ISE_SB_EENSR_ISF_SB_EEEEEfSI_fSI_NS1E_6fusion15FusionCallbacksIS1I_NS1M_17LinearCombinationIfifiLNS_15FloatRoundStyleE2EEESG_S1L_JEEENS4_5SM1004TMEM4LOAD26SM100_TMEM_LOAD_16dp128b2xESY_NSZ_INS10_ILi1ELi4ELi3EEENS12_ILi32EEENSR_INS5_IJSF_SF_EEENS5_IJSF_SB_EEEEEEENS4_17SM75_U32x4_LDSM_NENS4_14SM90_TMA_STOREES21_NS4_17SM90_U32x4_STSM_NENS4_39AutoVectorizingCopyWithAssumedAlignmentILi128EEEEEEvvEEEEvNT_6ParamsE:
        .type           _ZN7cutlass13device_kernelINS_4gemm6kernel13GemmUniversalIN4cute5tupleIJiiiiEEENS1_10collective13CollectiveMmaINS1_35MainloopSm100TmaUmmaWarpSpecializedILi49ELi2ELi4ENS5_IJNS4_1CILi1EEESB_SB_EEEEENS5_IJNSA_ILi64EEENSA_ILi8EEESE_EEEaNS5_IJSB_llEEEaNS5_IJlSB_lEEENS4_8TiledMMAINS4_8MMA_AtomIJNS4_15SM100_MMA_S8_SSIaaiLi64ELi8ELNS4_4UMMA5MajorE1ELSN_0ELNSM_8SaturateE0EEEEEENS4_6LayoutISC_NS5_IJNSA_ILi0EEESS_SS_EEEEENS5_IJNS4_10UnderscoreESV_SV_EEEEENS4_13SM90_TMA_LOADENS4_14ComposedLayoutINS4_7SwizzleILi2ELi4ELi3EEENS4_18smem_ptr_flag_bitsILi8EEENSR_INS5_IJSE_SF_EEENS5_IJSB_SE_EEEEEEEvNS4_8identityESY_NSZ_IS11_S13_NSR_INS5_IJSF_SE_EEENS5_IJSE_SB_EEEEEEEvS18_EENS_8epilogue10collective18CollectiveEpilogueINS1E_23Sm100TmaWarpSpecializedILi2ELi1ELi4ELb1ELb0EEEJSG_NS5_IJNSR_ISE_SB_EENSR_ISF_SB_EEEEEfSI_fSI_NS1E_6fusion15FusionCallbacksIS1I_NS1M_17LinearCombinationIfifiLNS_15FloatRoundStyleE2EEESG_S1L_JEEENS4_5SM1004TMEM4LOAD26SM100_TMEM_LOAD_16dp128b2xESY_NSZ_INS10_ILi1ELi4ELi3EEENS12_ILi32EEENSR_INS5_IJSF_SF_EEENS5_IJSF_SB_EEEEEEENS4_17SM75_U32x4_LDSM_NENS4_14SM90_TMA_STOREES21_NS4_17SM90_U32x4_STSM_NENS4_39AutoVectorizingCopyWithAssumedAlignmentILi128EEEEEEvvEEEEvNT_6ParamsE,@function
        .size           _ZN7cutlass13device_kernelINS_4gemm6kernel13GemmUniversalIN4cute5tupleIJiiiiEEENS1_10collective13CollectiveMmaINS1_35MainloopSm100TmaUmmaWarpSpecializedILi49ELi2ELi4ENS5_IJNS4_1CILi1EEESB_SB_EEEEENS5_IJNSA_ILi64EEENSA_ILi8EEESE_EEEaNS5_IJSB_llEEEaNS5_IJlSB_lEEENS4_8TiledMMAINS4_8MMA_AtomIJNS4_15SM100_MMA_S8_SSIaaiLi64ELi8ELNS4_4UMMA5MajorE1ELSN_0ELNSM_8SaturateE0EEEEEENS4_6LayoutISC_NS5_IJNSA_ILi0EEESS_SS_EEEEENS5_IJNS4_10UnderscoreESV_SV_EEEEENS4_13SM90_TMA_LOADENS4_14ComposedLayoutINS4_7SwizzleILi2ELi4ELi3EEENS4_18smem_ptr_flag_bitsILi8EEENSR_INS5_IJSE_SF_EEENS5_IJSB_SE_EEEEEEEvNS4_8identityESY_NSZ_IS11_S13_NSR_INS5_IJSF_SE_EEENS5_IJSE_SB_EEEEEEEvS18_EENS_8epilogue10collective18CollectiveEpilogueINS1E_23Sm100TmaWarpSpecializedILi2ELi1ELi4ELb1ELb0EEEJSG_NS5_IJNSR_ISE_SB_EENSR_ISF_SB_EEEEEfSI_fSI_NS1E_6fusion15FusionCallbacksIS1I_NS1M_17LinearCombinationIfifiLNS_15FloatRoundStyleE2EEESG_S1L_JEEENS4_5SM1004TMEM4LOAD26SM100_TMEM_LOAD_16dp128b2xESY_NSZ_INS10_ILi1ELi4ELi3EEENS12_ILi32EEENSR_INS5_IJSF_SF_EEENS5_IJSF_SB_EEEEEEENS4_17SM75_U32x4_LDSM_NENS4_14SM90_TMA_STOREES21_NS4_17SM90_U32x4_STSM_NENS4_39AutoVectorizingCopyWithAssumedAlignmentILi128EEEEEEvvEEEEvNT_6ParamsE,(.L_x_273 - _ZN7cutlass13device_kernelINS_4gemm6kernel13GemmUniversalIN4cute5tupleIJiiiiEEENS1_10collective13CollectiveMmaINS1_35MainloopSm100TmaUmmaWarpSpecializedILi49ELi2ELi4ENS5_IJNS4_1CILi1EEESB_SB_EEEEENS5_IJNSA_ILi64EEENSA_ILi8EEESE_EEEaNS5_IJSB_llEEEaNS5_IJlSB_lEEENS4_8TiledMMAINS4_8MMA_AtomIJNS4_15SM100_MMA_S8_SSIaaiLi64ELi8ELNS4_4UMMA5MajorE1ELSN_0ELNSM_8SaturateE0EEEEEENS4_6LayoutISC_NS5_IJNSA_ILi0EEESS_SS_EEEEENS5_IJNS4_10UnderscoreESV_SV_EEEEENS4_13SM90_TMA_LOADENS4_14ComposedLayoutINS4_7SwizzleILi2ELi4ELi3EEENS4_18smem_ptr_flag_bitsILi8EEENSR_INS5_IJSE_SF_EEENS5_IJSB_SE_EEEEEEEvNS4_8identityESY_NSZ_IS11_S13_NSR_INS5_IJSF_SE_EEENS5_IJSE_SB_EEEEEEEvS18_EENS_8epilogue10collective18CollectiveEpilogueINS1E_23Sm100TmaWarpSpecializedILi2ELi1ELi4ELb1ELb0EEEJSG_NS5_IJNSR_ISE_SB_EENSR_ISF_SB_EEEEEfSI_fSI_NS1E_6fusion15FusionCallbacksIS1I_NS1M_17LinearCombinationIfifiLNS_15FloatRoundStyleE2EEESG_S1L_JEEENS4_5SM1004TMEM4LOAD26SM100_TMEM_LOAD_16dp128b2xESY_NSZ_INS10_ILi1ELi4ELi3EEENS12_ILi32EEENSR_INS5_IJSF_SF_EEENS5_IJSF_SB_EEEEEEENS4_17SM75_U32x4_LDSM_NENS4_14SM90_TMA_STOREES21_NS4_17SM90_U32x4_STSM_NENS4_39AutoVectorizingCopyWithAssumedAlignmentILi128EEEEEEvvEEEEvNT_6ParamsE)
        .other          _ZN7cutlass13device_kernelINS_4gemm6kernel13GemmUniversalIN4cute5tupleIJiiiiEEENS1_10collective13CollectiveMmaINS1_35MainloopSm100TmaUmmaWarpSpecializedILi49ELi2ELi4ENS5_IJNS4_1CILi1EEESB_SB_EEEEENS5_IJNSA_ILi64EEENSA_ILi8EEESE_EEEaNS5_IJSB_llEEEaNS5_IJlSB_lEEENS4_8TiledMMAINS4_8MMA_AtomIJNS4_15SM100_MMA_S8_SSIaaiLi64ELi8ELNS4_4UMMA5MajorE1ELSN_0ELNSM_8SaturateE0EEEEEENS4_6LayoutISC_NS5_IJNSA_ILi0EEESS_SS_EEEEENS5_IJNS4_10UnderscoreESV_SV_EEEEENS4_13SM90_TMA_LOADENS4_14ComposedLayoutINS4_7SwizzleILi2ELi4ELi3EEENS4_18smem_ptr_flag_bitsILi8EEENSR_INS5_IJSE_SF_EEENS5_IJSB_SE_EEEEEEEvNS4_8identityESY_NSZ_IS11_S13_NSR_INS5_IJSF_SE_EEENS5_IJSE_SB_EEEEEEEvS18_EENS_8epilogue10collective18CollectiveEpilogueINS1E_23Sm100TmaWarpSpecializedILi2ELi1ELi4ELb1ELb0EEEJSG_NS5_IJNSR_ISE_SB_EENSR_ISF_SB_EEEEEfSI_fSI_NS1E_6fusion15FusionCallbacksIS1I_NS1M_17LinearCombinationIfifiLNS_15FloatRoundStyleE2EEESG_S1L_JEEENS4_5SM1004TMEM4LOAD26SM100_TMEM_LOAD_16dp128b2xESY_NSZ_INS10_ILi1ELi4ELi3EEENS12_ILi32EEENSR_INS5_IJSF_SF_EEENS5_IJSF_SB_EEEEEEENS4_17SM75_U32x4_LDSM_NENS4_14SM90_TMA_STOREES21_NS4_17SM90_U32x4_STSM_NENS4_39AutoVectorizingCopyWithAssumedAlignmentILi128EEEEEEvvEEEEvNT_6ParamsE,@"STO_CUDA_ENTRY STV_DEFAULT"
_ZN7cutlass13device_kernelINS_4gemm6kernel13GemmUniversalIN4cute5tupleIJiiiiEEENS1_10collective13CollectiveMmaINS1_35MainloopSm100TmaUmmaWarpSpecializedILi49ELi2ELi4ENS5_IJNS4_1CILi1EEESB_SB_EEEEENS5_IJNSA_ILi64EEENSA_ILi8EEESE_EEEaNS5_IJSB_llEEEaNS5_IJlSB_lEEENS4_8TiledMMAINS4_8MMA_AtomIJNS4_15SM100_MMA_S8_SSIaaiLi64ELi8ELNS4_4UMMA5MajorE1ELSN_0ELNSM_8SaturateE0EEEEEENS4_6LayoutISC_NS5_IJNSA_ILi0EEESS_SS_EEEEENS5_IJNS4_10UnderscoreESV_SV_EEEEENS4_13SM90_TMA_LOADENS4_14ComposedLayoutINS4_7SwizzleILi2ELi4ELi3EEENS4_18smem_ptr_flag_bitsILi8EEENSR_INS5_IJSE_SF_EEENS5_IJSB_SE_EEEEEEEvNS4_8identityESY_NSZ_IS11_S13_NSR_INS5_IJSF_SE_EEENS5_IJSE_SB_EEEEEEEvS18_EENS_8epilogue10collective18CollectiveEpilogueINS1E_23Sm100TmaWarpSpecializedILi2ELi1ELi4ELb1ELb0EEEJSG_NS5_IJNSR_ISE_SB_EENSR_ISF_SB_EEEEEfSI_fSI_NS1E_6fusion15FusionCallbacksIS1I_NS1M_17LinearCombinationIfifiLNS_15FloatRoundStyleE2EEESG_S1L_JEEENS4_5SM1004TMEM4LOAD26SM100_TMEM_LOAD_16dp128b2xESY_NSZ_INS10_ILi1ELi4ELi3EEENS12_ILi32EEENSR_INS5_IJSF_SF_EEENS5_IJSF_SB_EEEEEEENS4_17SM75_U32x4_LDSM_NENS4_14SM90_TMA_STOREES21_NS4_17SM90_U32x4_STSM_NENS4_39AutoVectorizingCopyWithAssumedAlignmentILi128EEEEEEvvEEEEvNT_6ParamsE:
[----:B------:R-:W1:Y:S01]  /*0000*/  LDC R1, c[0x0][0x37c] ;  /* 0x0000df00ff017b82 */ /* 0x000e620000000800 */
[----:B------:R-:W2:Y:S01]  /*0010*/  S2R R61, SR_TID.X ;  /* 0x00000000003d7919 */ /* 0x000ea20000002100 */
[----:B------:R-:W3:Y:S01]  /*0020*/  LDCU.64 UR4, c[0x0][0x890] ;  /* 0x00011200ff0477ac */ /* 0x000ee20008000a00 */
[----:B------:R-:W-:Y:S02]  /*0030*/  PRMT R49, RZ, 0x7610, R49 ;  /* 0x00007610ff317816 */ /* 0x000fe40000000031 */
[----:B------:R-:W-:Y:S01]  /*0040*/  ELECT P5, URZ, PT ;  /* 0x0000000000ff782f */ /* 0x000fe200038a0000 */
[----:B------:R-:W4:Y:S01]  /*0050*/  LDCU.64 UR40, c[0x0][0x358] ;  /* 0x00006b00ff2877ac */ /* 0x000f220008000a00 */
[----:B---3--:R-:W-:-:S04]  /*0060*/  UISETP.NE.U32.AND UP0, UPT, UR4, URZ, UPT ;  /* 0x000000ff0400728c */ /* 0x008fc8000bf05070 */
[----:B------:R-:W-:Y:S01]  /*0070*/  UISETP.NE.AND.EX UP0, UPT, UR5, URZ, UPT, UP0 ;  /* 0x000000ff0500728c */ /* 0x000fe2000bf05300 */
[----:B--2---:R-:W-:-:S05]  /*0080*/  SHF.R.U32.HI R53, RZ, 0x5, R61 ;  /* 0x00000005ff357819 */ /* 0x004fca000001163d */
[----:B------:R-:W2:Y:S02]  /*0090*/  SHFL.IDX PT, R0, R53, RZ, 0x1f ;  /* 0x00001fff35007589 */ /* 0x000ea400000e0000 */
[----:B--2---:R-:W-:Y:S01]  /*00a0*/  R2UR UR8, R0 ;  /* 0x00000000000872ca */ /* 0x004fe200000e0000 */
[----:B-1--4-:R-:W-:-:S14]  /*00b0*/  BRA.U UP0, `(.L_x_0) ;  /* 0x00000001002c7547 */ /* 0x012fdc000b800000 */
[----:B------:R-:W1:Y:S02]  /*00c0*/  LDCU.64 UR6, c[0x0][0x888] ;  /* 0x00011100ff0677ac */ /* 0x000e640008000a00 */
[----:B-1----:R-:W-:-:S04]  /*00d0*/  UISETP.NE.U32.AND UP0, UPT, UR6, URZ, UPT ;  /* 0x000000ff0600728c */ /* 0x002fc8000bf05070 */
[----:B------:R-:W-:-:S09]  /*00e0*/  UISETP.NE.AND.EX UP0, UPT, UR7, URZ, UPT, UP0 ;  /* 0x000000ff0700728c */ /* 0x000fd2000bf05300 */
[----:B------:R-:W-:Y:S05]  /*00f0*/  BRA.U !UP0, `(.L_x_1) ;  /* 0x0000000108107547 */ /* 0x000fea000b800000 */
[----:B------:R-:W1:Y:S02]  /*0100*/  LDC.64 R30, c[0x0][0x888] ;  /* 0x00022200ff1e7b82 */ /* 0x000e640000000a00 */
[----:B-1----:R1:W5:Y:S01]  /*0110*/  LDG.E R30, desc[UR40][R30.64] ;  /* 0x000000281e1e7981 */ /* 0x002362000c1e1900 */
[----:B------:R-:W-:Y:S01]  /*0120*/  HFMA2 R49, -RZ, RZ, 0, 5.9604644775390625e-08 ;  /* 0x00000001ff317431 */ /* 0x000fe200000001ff */
[----:B------:R-:W-:Y:S05]  /*0130*/  BRA `(.L_x_0) ;  /* 0x00000000000c7947 */ /* 0x000fea0003800000 */
.L_x_1:
[----:B------:R-:W1:Y:S01]  /*0140*/  LDCU UR6, c[0x0][0x880] ;  /* 0x00011000ff0677ac */ /* 0x000e620008000800 */
[----:B------:R-:W-:Y:S01]  /*0150*/  HFMA2 R49, -RZ, RZ, 0, 5.9604644775390625e-08 ;  /* 0x00000001ff317431 */ /* 0x000fe200000001ff */
[----:B-1----:R-:W-:-:S07]  /*0160*/  MOV R30, UR6 ;  /* 0x00000006001e7c02 */ /* 0x002fce0008000f00 */
.L_x_0:
[----:B------:R-:W2:Y:S02]  /*0170*/  LDCU.64 UR6, c[0x0][0x8b0] ;  /* 0x00011600ff0677ac */ /* 0x000ea40008000a00 */
[----:B--2---:R-:W-:-:S04]  /*0180*/  UISETP.NE.U32.AND UP0, UPT, UR6, URZ, UPT ;  /* 0x000000ff0600728c */ /* 0x004fc8000bf05070 */
[----:B------:R-:W-:-:S09]  /*0190*/  UISETP.NE.AND.EX UP0, UPT, UR7, URZ, UPT, UP0 ;  /* 0x000000ff0700728c */ /* 0x000fd2000bf05300 */
[----:B------:R-:W-:Y:S05]  /*01a0*/  BRA.U UP0, `(.L_x_2) ;  /* 0x0000000100247547 */ /* 0x000fea000b800000 */
[----:B------:R-:W2:Y:S02]  /*01b0*/  LDCU.64 UR6, c[0x0][0x8a8] ;  /* 0x00011500ff0677ac */ /* 0x000ea40008000a00 */
[----:B--2---:R-:W-:-:S04]  /*01c0*/  UISETP.NE.U32.AND UP0, UPT, UR6, URZ, UPT ;  /* 0x000000ff0600728c */ /* 0x004fc8000bf05070 */
[----:B------:R-:W-:-:S09]  /*01d0*/  UISETP.NE.AND.EX UP0, UPT, UR7, URZ, UPT, UP0 ;  /* 0x000000ff0700728c */ /* 0x000fd2000bf05300 */
[----:B------:R-:W-:Y:S05]  /*01e0*/  BRA.U !UP0, `(.L_x_3) ;  /* 0x00000001080c7547 */ /* 0x000fea000b800000 */
[----:B------:R-:W2:Y:S02]  /*01f0*/  LDC.64 R2, c[0x0][0x8a8] ;  /* 0x00022a00ff027b82 */ /* 0x000ea40000000a00 */
[----:B--2---:R2:W5:Y:S01]  /*0200*/  LDG.E R29, desc[UR40][R2.64] ;  /* 0x00000028021d7981 */ /* 0x004562000c1e1900 */
[----:B------:R-:W-:Y:S05]  /*0210*/  BRA `(.L_x_2) ;  /* 0x0000000000087947 */ /* 0x000fea0003800000 */
.L_x_3:
[----:B------:R-:W2:Y:S02]  /*0220*/  LDCU UR6, c[0x0][0x8a0] ;  /* 0x00011400ff0677ac */ /* 0x000ea40008000800 */
[----:B--2---:R-:W-:Y:S02]  /*0230*/  MOV R29, UR6 ;  /* 0x00000006001d7c02 */ /* 0x004fe40008000f00 */
.L_x_2:
[----:B------:R-:W-:Y:S01]  /*0240*/  IMAD.U32 R0, RZ, RZ, UR8 ;  /* 0x00000008ff007e24 */ /* 0x000fe2000f8e00ff */
[----:B------:R-:W-:Y:S04]  /*0250*/  BSSY.RECONVERGENT B0, `(.L_x_4) ;  /* 0x000000c000007945 */ /* 0x000fe80003800200 */
[C---:B------:R-:W-:Y:S02]  /*0260*/  ISETP.NE.OR P1, PT, R0.reuse, 0x1, !P5 ;  /* 0x000000010000780c */ /* 0x040fe40006f25670 */
[----:B------:R-:W-:-:S11]  /*0270*/  ISETP.NE.OR P0, PT, R0, 0x3, !P5 ;  /* 0x000000030000780c */ /* 0x000fd60006f05670 */
[----:B------:R-:W-:Y:S05]  /*0280*/  @P1 BRA `(.L_x_5) ;  /* 0x0000000000201947 */ /* 0x000fea0003800000 */
[----:B------:R-:W3:Y:S02]  /*0290*/  LDCU.64 UR6, c[0x0][0x348] ;  /* 0x00006900ff0677ac */ /* 0x000ee40008000a00 */
[----:B---3--:R-:W-:Y:S02]  /*02a0*/  UIADD3 UR10, UP1, UPT, UR6, 0x80, URZ ;  /* 0x00000080060a7890 */ /* 0x008fe4000ff3e0ff */
[----:B------:R-:W-:Y:S02]  /*02b0*/  UIADD3 UR6, UP0, UPT, UR6, 0x180, URZ ;  /* 0x0000018006067890 */ /* 0x000fe4000ff1e0ff */
[----:B------:R-:W-:Y:S02]  /*02c0*/  UIADD3.X UR11, UPT, UPT, URZ, UR7, URZ, UP1, !UPT ;  /* 0x00000007ff0b7290 */ /* 0x000fe40008ffe4ff */
[----:B------:R-:W-:-:S07]  /*02d0*/  UIADD3.X UR7, UPT, UPT, URZ, UR7, URZ, UP0, !UPT ;  /* 0x00000007ff077290 */ /* 0x000fce00087fe4ff */
[----:B------:R3:W-:Y:S02]  /*02e0*/  UTMACCTL.PF [UR10] ;  /* 0x000000000a0079b9 */ /* 0x0007e40008040000 */
[----:B------:R3:W-:Y:S02]  /*02f0*/  UTMACCTL.PF [UR6] ;  /* 0x00000000060079b9 */ /* 0x0007e40008040000 */
[----:B---3--:R-:W-:Y:S01]  /*0300*/  NOP ;  /* 0x0000000000007918 */ /* 0x008fe20000000000 */
.L_x_5:
[----:B------:R-:W-:Y:S05]  /*0310*/  BSYNC.RECONVERGENT B0 ;  /* 0x0000000000007941 */ /* 0x000fea0003800200 */
.L_x_4:
[----:B------:R-:W-:Y:S04]  /*0320*/  BSSY.RECONVERGENT B0, `(.L_x_6) ;  /* 0x000000a000007945 */ /* 0x000fe80003800200 */
        /* <DEDUP_REMOVED lines=9> */
.L_x_7:
[----:B------:R-:W-:Y:S05]  /*03c0*/  BSYNC.RECONVERGENT B0 ;  /* 0x0000000000007941 */ /* 0x000fea0003800200 */
.L_x_6:
[----:B------:R-:W3:Y:S01]  /*03d0*/  LDCU.64 UR6, c[0x0][0x888] ;  /* 0x00011100ff0677ac */ /* 0x000ee20008000a00 */
[----:B------:R-:W-:Y:S02]  /*03e0*/  UISETP.EQ.U32.AND UP1, UPT, UR4, URZ, UPT ;  /* 0x000000ff0400728c */ /* 0x000fe4000bf22070 */
[----:B------:R-:W-:Y:S02]  /*03f0*/  UPLOP3.LUT UP2, UPT, UPT, UPT, UPT, 0x80, 0x8 ;  /* 0x000000000008789c */ /* 0x000fe40003f4f070 */
[----:B---3--:R-:W-:-:S04]  /*0400*/  UISETP.NE.U32.AND UP0, UPT, UR6, URZ, UPT ;  /* 0x000000ff0600728c */ /* 0x008fc8000bf05070 */
[----:B------:R-:W-:-:S04]  /*0410*/  UISETP.NE.AND.EX UP0, UPT, UR7, URZ, UPT, UP0 ;  /* 0x000000ff0700728c */ /* 0x000fc8000bf05300 */
[----:B------:R-:W-:-:S04]  /*0420*/  UISETP.EQ.OR.EX UP3, UPT, UR5, URZ, !UP0, UP1 ;  /* 0x000000ff0500728c */ /* 0x000fc8000c762710 */
[----:B------:R-:W-:-:S05]  /*0430*/  UP2UR UR45, UPR, URZ, 0x8 ;  /* 0x00000008ff2d7883 */ /* 0x000fca0008000000 */
[----:B------:R-:W-:Y:S07]  /*0440*/  BRA.U !UP3, `(.L_x_8) ;  /* 0x000000010b207547 */ /* 0x000fee000b800000 */
[----:B-----5:R-:W-:Y:S01]  /*0450*/  R2UR UR6, R30 ;  /* 0x000000001e0672ca */ /* 0x020fe200000e0000 */
[----:B------:R-:W-:Y:S02]  /*0460*/  UISETP.NE.U32.AND UP2, UPT, UR4, URZ, UPT ;  /* 0x000000ff0400728c */ /* 0x000fe4000bf45070 */
[----:B------:R-:W-:Y:S02]  /*0470*/  USEL UR4, URZ, 0xffffffff, UP0 ;  /* 0xffffffffff047887 */ /* 0x000fe40008000000 */
[----:B------:R-:W-:-:S08]  /*0480*/  UISETP.NE.AND.EX UP2, UPT, UR5, URZ, UPT, UP2 ;  /* 0x000000ff0500728c */ /* 0x000fd0000bf45320 */
[----:B------:R-:W-:-:S04]  /*0490*/  UISETP.NE.AND UP1, UPT, UR6, URZ, UPT ;  /* 0x000000ff0600728c */ /* 0x000fc8000bf25270 */
[----:B------:R-:W-:-:S04]  /*04a0*/  @!UP2 USEL UR4, URZ, 0xffffffff, UP1 ;  /* 0xffffffffff04a887 */ /* 0x000fc80008800000 */
[----:B------:R-:W-:-:S04]  /*04b0*/  ULOP3.LUT UR4, UR4, 0x1, URZ, 0xc0, !UPT ;  /* 0x0000000104047892 */ /* 0x000fc8000f8ec0ff */
[----:B------:R-:W-:-:S11]  /*04c0*/  UISETP.NE.U32.AND UP2, UPT, UR4, 0x1, UPT ;  /* 0x000000010400788c */ /* 0x000fd6000bf45070 */
.L_x_8:
[----:B--2---:R-:W2:Y:S01]  /*04d0*/  SHFL.IDX PT, R2, R53, RZ, 0x1f ;  /* 0x00001fff35027589 */ /* 0x004ea200000e0000 */
[----:B------:R-:W-:-:S04]  /*04e0*/  UISETP.NE.AND UP1, UPT, UR8, 0x2, UPT ;  /* 0x000000020800788c */ /* 0x000fc8000bf25270 */
[----:B------:R-:W-:Y:S01]  /*04f0*/  USEL UR6, URZ, 0x1, UP1 ;  /* 0x00000001ff067887 */ /* 0x000fe20008800000 */
[----:B--2---:R-:W-:-:S13]  /*0500*/  ISETP.NE.AND P0, PT, R2, RZ, PT ;  /* 0x000000ff0200720c */ /* 0x004fda0003f05270 */
[----:B------:R-:W-:Y:S05]  /*0510*/  @P0 BRA `(.L_x_9) ;  /* 0x0000000400bc0947 */ /* 0x000fea0003800000 */
[----:B------:R-:W-:Y:S01]  /*0520*/  ELECT P0, URZ, PT ;  /* 0x0000000000ff782f */ /* 0x000fe20003800000 */
[----:B------:R-:W-:-:S12]  /*0530*/  BSSY.RECONVERGENT B0, `(.L_x_9) ;  /* 0x000006d000007945 */ /* 0x000fd80003800200 */
[----:B------:R-:W-:Y:S05]  /*0540*/  @!P0 BRA `(.L_x_10) ;  /* 0x0000000400ac8947 */ /* 0x000fea0003800000 */
[----:B------:R-:W2:Y:S01]  /*0550*/  S2UR UR5, SR_CgaCtaId ;  /* 0x00000000000579c3 */ /* 0x000ea20000008800 */
[----:B------:R-:W-:Y:S01]  /*0560*/  UMOV UR7, 0x400 ;  /* 0x0000040000077882 */ /* 0x000fe20000000000 */
[----:B------:R-:W-:Y:S02]  /*0570*/  UMOV UR4, 0x1 ;  /* 0x0000000100047882 */ /* 0x000fe40000000000 */
[----:B------:R-:W-:-:S04]  /*0580*/  UIADD3 UR10, UPT, UPT, -UR4, 0x100000, URZ ;  /* 0x00100000040a7890 */ /* 0x000fc8000fffe1ff */
[----:B------:R-:W-:Y:S02]  /*0590*/  USHF.L.U32 UR11, UR10, 0xb, URZ ;  /* 0x0000000b0a0b7899 */ /* 0x000fe400080006ff */
[----:B------:R-:W-:Y:S02]  /*05a0*/  USHF.L.U32 UR10, UR10, 0x1, URZ ;  /* 0x000000010a0a7899 */ /* 0x000fe400080006ff */
[----:B--2---:R-:W-:Y:S01]  /*05b0*/  ULEA UR5, UR5, UR7, 0x18 ;  /* 0x0000000705057291 */ /* 0x004fe2000f8ec0ff */
[----:B------:R-:W2:Y:S11]  /*05c0*/  FENCE.VIEW.ASYNC.S ;  /* 0x00000000000073c6 */ /* 0x000eb60000000000 */
[----:B--2---:R2:W3:Y:S01]  /*05d0*/  SYNCS.EXCH.64 URZ, [UR5], UR10 ;  /* 0x0000000a05ff75b2 */ /* 0x0044e20008000100 */
[----:B------:R2:W4:Y:S01]  /*05e0*/  SYNCS.EXCH.64 URZ, [UR5+0x188], UR10 ;  /* 0x0001880a05ff75b2 */ /* 0x0005220008000100 */
[----:B------:R2:W1:Y:S01]  /*05f0*/  SYNCS.EXCH.64 URZ, [UR5+0x8], UR10 ;  /* 0x0000080a05ff75b2 */ /* 0x0004620008000100 */
        /* <DEDUP_REMOVED lines=94> */
[----:B------:R2:W1:Y:S02]  /*0be0*/  SYNCS.EXCH.64 URZ, [UR5+0x308], UR10 ;  /* 0x0003080a05ff75b2 */ /* 0x0004640008000100 */
[----:B--234-:R-:W-:Y:S01]  /*0bf0*/  NOP ;  /* 0x0000000000007918 */ /* 0x01cfe20000000000 */
.L_x_10:
[----:B------:R-:W-:Y:S05]  /*0c00*/  BSYNC.RECONVERGENT B0 ;  /* 0x0000000000007941 */ /* 0x000fea0003800200 */
.L_x_9:
[----:B------:R-:W2:Y:S01]  /*0c10*/  SHFL.IDX PT, R2, R53, RZ, 0x1f ;  /* 0x00001fff35027589 */ /* 0x000ea200000e0000 */
[----:B------:R-:W-:Y:S01]  /*0c20*/  NOP ;  /* 0x0000000000007918 */ /* 0x000fe20000000000 */
[----:B--2---:R-:W-:-:S13]  /*0c30*/  ISETP.NE.AND P0, PT, R2, 0x1, PT ;  /* 0x000000010200780c */ /* 0x004fda0003f05270 */
[----:B------:R-:W-:Y:S05]  /*0c40*/  @P0 BRA `(.L_x_11) ;  /* 0x0000000000480947 */ /* 0x000fea0003800000 */
[----:B------:R-:W2:Y:S01]  /*0c50*/  S2UR UR7, SR_CgaCtaId ;  /* 0x00000000000779c3 */ /* 0x000ea20000008800 */
[----:B------:R-:W-:Y:S01]  /*0c60*/  UMOV UR9, 0x400 ;  /* 0x0000040000097882 */ /* 0x000fe20000000000 */
[----:B------:R-:W-:Y:S01]  /*0c70*/  UMOV UR5, 0x20 ;  /* 0x0000002000057882 */ /* 0x000fe20000000000 */
[----:B------:R-:W-:Y:S01]  /*0c80*/  UMOV UR4, 0x80 ;  /* 0x0000008000047882 */ /* 0x000fe20000000000 */
[----:B------:R-:W-:-:S04]  /*0c90*/  UIADD3 UR10, UPT, UPT, -UR5, 0x100000, URZ ;  /* 0x00100000050a7890 */ /* 0x000fc8000fffe1ff */
[----:B------:R-:W-:Y:S02]  /*0ca0*/  USHF.L.U32 UR11, UR10, 0xb, URZ ;  /* 0x0000000b0a0b7899 */ /* 0x000fe400080006ff */
[----:B------:R-:W-:Y:S02]  /*0cb0*/  USHF.L.U32 UR10, UR10, 0x1, URZ ;  /* 0x000000010a0a7899 */ /* 0x000fe400080006ff */
[----:B------:R-:W-:-:S04]  /*0cc0*/  UIADD3 UR4, UPT, UPT, -UR4, 0x100000, URZ ;  /* 0x0010000004047890 */ /* 0x000fc8000fffe1ff */
[----:B------:R-:W-:Y:S02]  /*0cd0*/  USHF.L.U32 UR5, UR4, 0xb, URZ ;  /* 0x0000000b04057899 */ /* 0x000fe400080006ff */
[----:B------:R-:W-:Y:S01]  /*0ce0*/  USHF.L.U32 UR4, UR4, 0x1, URZ ;  /* 0x0000000104047899 */ /* 0x000fe200080006ff */
[----:B------:R-:W-:Y:S01]  /*0cf0*/  ELECT P0, URZ, PT ;  /* 0x0000000000ff782f */ /* 0x000fe20003800000 */
[----:B--2---:R-:W-:Y:S01]  /*0d00*/  ULEA UR7, UR7, UR9, 0x18 ;  /* 0x0000000907077291 */ /* 0x004fe2000f8ec0ff */
[----:B------:R-:W2:Y:S11]  /*0d10*/  FENCE.VIEW.ASYNC.S ;  /* 0x00000000000073c6 */ /* 0x000eb60000000000 */
[----:B--2---:R2:W3:Y:S01]  /*0d20*/  SYNCS.EXCH.64 URZ, [UR7+0x310], UR10 ;  /* 0x0003100a07ff75b2 */ /* 0x0044e20008000100 */
[----:B------:R2:W4:Y:S01]  /*0d30*/  SYNCS.EXCH.64 URZ, [UR7+0x320], UR4 ;  /* 0x0003200407ff75b2 */ /* 0x0005220008000100 */
[----:B------:R2:W1:Y:S01]  /*0d40*/  SYNCS.EXCH.64 URZ, [UR7+0x318], UR10 ;  /* 0x0003180a07ff75b2 */ /* 0x0004620008000100 */
[----:B------:R2:W1:Y:S01]  /*0d50*/  SYNCS.EXCH.64 URZ, [UR7+0x328], UR4 ;  /* 0x0003280407ff75b2 */ /* 0x0004620008000100 */
[----:B------:R-:W-:Y:S01]  /*0d60*/  NOP ;  /* 0x0000000000007918 */ /* 0x000fe20000000000 */
.L_x_11:
[----:B------:R-:W2:Y:S01]  /*0d70*/  SHFL.IDX PT, R2, R53, RZ, 0x1f ;  /* 0x00001fff35027589 */ /* 0x000ea200000e0000 */
[----:B------:R-:W-:Y:S01]  /*0d80*/  NOP ;  /* 0x0000000000007918 */ /* 0x000fe20000000000 */
[----:B--2---:R-:W-:-:S13]  /*0d90*/  ISETP.NE.AND P0, PT, R2, 0x3, PT ;  /* 0x000000030200780c */ /* 0x004fda0003f05270 */
[----:B------:R-:W-:Y:S05]  /*0da0*/  @P0 BRA `(.L_x_12) ;  /* 0x0000000000300947 */ /* 0x000fea0003800000 */
[----:B------:R-:W2:Y:S01]  /*0db0*/  S2UR UR5, SR_CgaCtaId ;  /* 0x00000000000579c3 */ /* 0x000ea20000008800 */
[----:B------:R-:W-:Y:S01]  /*0dc0*/  UMOV UR7, 0x400 ;  /* 0x0000040000077882 */ /* 0x000fe20000000000 */
[----:B------:R-:W-:Y:S01]  /*0dd0*/  UMOV UR4, 0x20 ;  /* 0x0000002000047882 */ /* 0x000fe20000000000 */
[----:B------:R-:W-:Y:S01]  /*0de0*/  ELECT P0, URZ, PT ;  /* 0x0000000000ff782f */ /* 0x000fe20003800000 */
[----:B------:R-:W-:-:S04]  /*0df0*/  UIADD3 UR10, UPT, UPT, -UR4, 0x100000, URZ ;  /* 0x00100000040a7890 */ /* 0x000fc8000fffe1ff */
[----:B------:R-:W-:Y:S02]  /*0e00*/  USHF.L.U32 UR11, UR10, 0xb, URZ ;  /* 0x0000000b0a0b7899 */ /* 0x000fe400080006ff */
[----:B------:R-:W-:Y:S02]  /*0e10*/  USHF.L.U32 UR10, UR10, 0x1, URZ ;  /* 0x000000010a0a7899 */ /* 0x000fe400080006ff */
[----:B--2---:R-:W-:Y:S01]  /*0e20*/  ULEA UR5, UR5, UR7, 0x18 ;  /* 0x0000000705057291 */ /* 0x004fe2000f8ec0ff */
[----:B------:R-:W2:Y:S11]  /*0e30*/  FENCE.VIEW.ASYNC.S ;  /* 0x00000000000073c6 */ /* 0x000eb60000000000 */
[----:B--2---:R2:W1:Y:S01]  /*0e40*/  SYNCS.EXCH.64 URZ, [UR5+0x330], UR10 ;  /* 0x0003300a05ff75b2 */ /* 0x0044620008000100 */
[----:B------:R2:W1:Y:S01]  /*0e50*/  SYNCS.EXCH.64 URZ, [UR5+0x338], UR10 ;  /* 0x0003380a05ff75b2 */ /* 0x0004620008000100 */
[----:B------:R-:W-:Y:S01]  /*0e60*/  NOP ;  /* 0x0000000000007918 */ /* 0x000fe20000000000 */
.L_x_12:
[----:B------:R-:W3:Y:S01]  /*0e70*/  SHFL.IDX PT, R2, R53, RZ, 0x1f ;  /* 0x00001fff35027589 */ /* 0x000ee200000e0000 */
[----:B------:R-:W-:Y:S01]  /*0e80*/  NOP ;  /* 0x0000000000007918 */ /* 0x000fe20000000000 */
[----:B---3--:R-:W-:-:S13]  /*0e90*/  ISETP.NE.AND P0, PT, R2, 0x4, PT ;  /* 0x000000040200780c */ /* 0x008fda0003f05270 */
[----:B------:R-:W-:Y:S05]  /*0ea0*/  @P0 BRA `(.L_x_13) ;  /* 0x00000000004c0947 */ /* 0x000fea0003800000 */
[----:B--2---:R-:W2:Y:S01]  /*0eb0*/  S2UR UR5, SR_CgaCtaId ;  /* 0x00000000000579c3 */ /* 0x004ea20000008800 */
[----:B------:R-:W-:Y:S01]  /*0ec0*/  UMOV UR9, 0x100 ;  /* 0x0000010000097882 */ /* 0x000fe20000000000 */
[----:B------:R-:W-:Y:S01]  /*0ed0*/  UMOV UR7, 0x400 ;  /* 0x0000040000077882 */ /* 0x000fe20000000000 */
[----:B------:R-:W-:Y:S01]  /*0ee0*/  USEL UR9, UR9, 0xe0, UP2 ;  /* 0x000000e009097887 */ /* 0x000fe20009000000 */
[----:B------:R-:W-:Y:S01]  /*0ef0*/  UMOV UR4, 0x1 ;  /* 0x0000000100047882 */ /* 0x000fe20000000000 */
[----:B------:R-:W-:Y:S01]  /*0f00*/  ELECT P0, URZ, PT ;  /* 0x0000000000ff782f */ /* 0x000fe20003800000 */
[----:B------:R-:W-:-:S04]  /*0f10*/  UIADD3 UR10, UPT, UPT, -UR4, 0x100000, URZ ;  /* 0x00100000040a7890 */ /* 0x000fc8000fffe1ff */
[----:B------:R-:W-:Y:S02]  /*0f20*/  USHF.L.U32 UR11, UR10, 0xb, URZ ;  /* 0x0000000b0a0b7899 */ /* 0x000fe400080006ff */
[----:B------:R-:W-:Y:S02]  /*0f30*/  USHF.L.U32 UR10, UR10, 0x1, URZ ;  /* 0x000000010a0a7899 */ /* 0x000fe400080006ff */
[----:B------:R-:W-:-:S04]  /*0f40*/  UIADD3 UR12, UPT, UPT, -UR9, 0x100000, URZ ;  /* 0x00100000090c7890 */ /* 0x000fc8000fffe1ff */
[----:B------:R-:W-:Y:S02]  /*0f50*/  USHF.L.U32 UR13, UR12, 0xb, URZ ;  /* 0x0000000b0c0d7899 */ /* 0x000fe400080006ff */
[----:B------:R-:W-:Y:S02]  /*0f60*/  USHF.L.U32 UR12, UR12, 0x1, URZ ;  /* 0x000000010c0c7899 */ /* 0x000fe400080006ff */
[----:B--2---:R-:W-:Y:S01]  /*0f70*/  ULEA UR5, UR5, UR7, 0x18 ;  /* 0x0000000705057291 */ /* 0x004fe2000f8ec0ff */
[----:B------:R-:W2:Y:S11]  /*0f80*/  FENCE.VIEW.ASYNC.S ;  /* 0x00000000000073c6 */ /* 0x000eb60000000000 */
[----:B--2---:R3:W2:Y:S01]  /*0f90*/  SYNCS.EXCH.64 URZ, [UR5+0x340], UR10 ;  /* 0x0003400a05ff75b2 */ /* 0x0046a20008000100 */
[----:B------:R3:W1:Y:S01]  /*0fa0*/  SYNCS.EXCH.64 URZ, [UR5+0x350], UR12 ;  /* 0x0003500c05ff75b2 */ /* 0x0006620008000100 */
[----:B------:R3:W1:Y:S01]  /*0fb0*/  SYNCS.EXCH.64 URZ, [UR5+0x348], UR10 ;  /* 0x0003480a05ff75b2 */ /* 0x0006620008000100 */
[----:B------:R3:W1:Y:S02]  /*0fc0*/  SYNCS.EXCH.64 URZ, [UR5+0x358], UR12 ;  /* 0x0003580c05ff75b2 */ /* 0x0006640008000100 */
[----:B---3--:R-:W-:Y:S01]  /*0fd0*/  NOP ;  /* 0x0000000000007918 */ /* 0x008fe20000000000 */
.L_x_13:
[----:B------:R-:W3:Y:S01]  /*0fe0*/  SHFL.IDX PT, R2, R53, RZ, 0x1f ;  /* 0x00001fff35027589 */ /* 0x000ee200000e0000 */
[----:B------:R-:W-:Y:S01]  /*0ff0*/  NOP ;  /* 0x0000000000007918 */ /* 0x000fe20000000000 */
[----:B---3--:R-:W-:-:S13]  /*1000*/  ISETP.NE.AND P0, PT, R2, 0x5, PT ;  /* 0x000000050200780c */ /* 0x008fda0003f05270 */
[----:B------:R-:W-:Y:S05]  /*1010*/  @P0 BRA `(.L_x_14) ;  /* 0x0000000000580947 */ /* 0x000fea0003800000 */
[----:B------:R-:W3:Y:S01]  /*1020*/  S2UR UR7, SR_CgaCtaId ;  /* 0x00000000000779c3 */ /* 0x000ee20000008800 */
[----:B------:R-:W-:Y:S01]  /*1030*/  UMOV UR9, 0x400 ;  /* 0x0000040000097882 */ /* 0x000fe20000000000 */
[----:B--2---:R-:W-:Y:S01]  /*1040*/  UMOV UR5, 0x1 ;  /* 0x0000000100057882 */ /* 0x004fe20000000000 */
        /* <DEDUP_REMOVED lines=8> */
[----:B---3--:R-:W-:Y:S01]  /*10d0*/  ULEA UR7, UR7, UR9, 0x18 ;  /* 0x0000000907077291 */ /* 0x008fe2000f8ec0ff */
[----:B------:R-:W2:Y:S11]  /*10e0*/  FENCE.VIEW.ASYNC.S ;  /* 0x00000000000073c6 */ /* 0x000eb60000000000 */
[----:B--2---:R3:W2:Y:S01]  /*10f0*/  SYNCS.EXCH.64 URZ, [UR7+0x360], UR10 ;  /* 0x0003600a07ff75b2 */ /* 0x0046a20008000100 */
[----:B------:R3:W1:Y:S01]  /*1100*/  SYNCS.EXCH.64 URZ, [UR7+0x380], UR4 ;  /* 0x0003800407ff75b2 */ /* 0x0006620008000100 */
[----:B------:R3:W1:Y:S01]  /*1110*/  SYNCS.EXCH.64 URZ, [UR7+0x368], UR10 ;  /* 0x0003680a07ff75b2 */ /* 0x0006620008000100 */
[----:B------:R3:W1:Y:S01]  /*1120*/  SYNCS.EXCH.64 URZ, [UR7+0x388], UR4 ;  /* 0x0003880407ff75b2 */ /* 0x0006620008000100 */
[----:B------:R3:W1:Y:S01]  /*1130*/  SYNCS.EXCH.64 URZ, [UR7+0x370], UR10 ;  /* 0x0003700a07ff75b2 */ /* 0x0006620008000100 */
[----:B------:R3:W1:Y:S01]  /*1140*/  SYNCS.EXCH.64 URZ, [UR7+0x390], UR4 ;  /* 0x0003900407ff75b2 */ /* 0x0006620008000100 */
[----:B------:R3:W1:Y:S01]  /*1150*/  SYNCS.EXCH.64 URZ, [UR7+0x378], UR10 ;  /* 0x0003780a07ff75b2 */ /* 0x0006620008000100 */
[----:B------:R3:W1:Y:S02]  /*1160*/  SYNCS.EXCH.64 URZ, [UR7+0x398], UR4 ;  /* 0x0003980407ff75b2 */ /* 0x0006640008000100 */
[----:B---3--:R-:W-:Y:S01]  /*1170*/  NOP ;  /* 0x0000000000007918 */ /* 0x008fe20000000000 */
.L_x_14:
[----:B------:R-:W3:Y:S01]  /*1180*/  SHFL.IDX PT, R2, R53, RZ, 0x1f ;  /* 0x00001fff35027589 */ /* 0x000ee200000e0000 */
[----:B------:R-:W-:Y:S01]  /*1190*/  NOP ;  /* 0x0000000000007918 */ /* 0x000fe20000000000 */
[----:B---3--:R-:W-:-:S13]  /*11a0*/  ISETP.NE.AND P0, PT, R2, 0x3, PT ;  /* 0x000000030200780c */ /* 0x008fda0003f05270 */
[----:B------:R-:W-:Y:S05]  /*11b0*/  @P0 BRA `(.L_x_15) ;  /* 0x0000000000380947 */ /* 0x000fea0003800000 */
[----:B--2---:R-:W2:Y:S01]  /*11c0*/  S2UR UR5, SR_CgaCtaId ;  /* 0x00000000000579c3 */ /* 0x004ea20000008800 */
        /* <DEDUP_REMOVED lines=13> */
.L_x_15:
[----:B--2---:R-:W2:Y:S01]  /*12a0*/  S2UR UR5, SR_CTAID.X ;  /* 0x00000000000579c3 */ /* 0x004ea20000002500 */
[----:B------:R-:W-:-:S05]  /*12b0*/  CS2R.32 R48, SR_CgaSize ;  /* 0x0000000000307805 */ /* 0x000fca0000008a00 */
[----:B------:R-:W-:-:S05]  /*12c0*/  IMAD R48, R48, -0xa0, RZ ;  /* 0xffffff6030307824 */ /* 0x000fca00078e02ff */
[----:B------:R-:W-:-:S14]  /*12d0*/  R2UR UR9, R48 ;  /* 0x00000000300972ca */ /* 0x000fdc00000e0000 */
[----:B------:R-:W3:Y:S01]  /*12e0*/  LDCU UR9, c[0x0][UR9+0x2b0] ;  /* 0x00005600090977ac */ /* 0x000ee20008000800 */
[----:B------:R-:W-:Y:S01]  /*12f0*/  NOP ;  /* 0x0000000000007918 */ /* 0x000fe20000000000 */
[----:B------:R-:W-:-:S05]  /*1300*/  CS2R.32 R48, SR_CgaSize ;  /* 0x0000000000307805 */ /* 0x000fca0000008a00 */
[----:B------:R-:W-:-:S05]  /*1310*/  IMAD R48, R48, -0xa0, RZ ;  /* 0xffffff6030307824 */ /* 0x000fca00078e02ff */
[----:B------:R-:W-:-:S14]  /*1320*/  R2UR UR7, R48 ;  /* 0x00000000300772ca */ /* 0x000fdc00000e0000 */
[----:B------:R-:W4:Y:S01]  /*1330*/  LDCU UR7, c[0x0][UR7+0x2b4] ;  /* 0x00005680070777ac */ /* 0x000f220008000800 */
[----:B------:R-:W1:Y:S08]  /*1340*/  S2UR UR4, SR_CTAID.Y ;  /* 0x00000000000479c3 */ /* 0x000e700000002600 */
[----:B------:R-:W4:Y:S01]  /*1350*/  LDC R10, c[0x0][0xb24] ;  /* 0x0002c900ff0a7b82 */ /* 0x000f220000000800 */
[----:B--2---:R-:W-:-:S02]  /*1360*/  I2FP.F32.U32 R46, UR5 ;  /* 0x00000005002e7c45 */ /* 0x004fc40008201000 */
[----:B------:R-:W-:-:S05]  /*1370*/  CS2R.32 R3, SR_CgaSize ;  /* 0x0000000000037805 */ /* 0x000fca0000008a00 */
[----:B------:R-:W-:-:S06]  /*1380*/  IMAD R3, R3, -0xa0, RZ ;  /* 0xffffff6003037824 */ /* 0x000fcc00078e02ff */
[----:B------:R-:W2:Y:S01]  /*1390*/  LDC R3, c[0x0][R3+0x2a0] ;  /* 0x0000a80003037b82 */ /* 0x000ea20000000800 */
[----:B------:R-:W-:Y:S01]  /*13a0*/  MOV R48, UR5 ;  /* 0x0000000500307c02 */ /* 0x000fe20008000f00 */
[----:B---3--:R-:W-:Y:S01]  /*13b0*/  FMUL R46, R46, UR9 ;  /* 0x000000092e2e7c20 */ /* 0x008fe20008400000 */
[----:B-1----:R-:W-:Y:S02]  /*13c0*/  I2FP.F32.U32 R31, UR4 ;  /* 0x00000004001f7c45 */ /* 0x002fe40008201000 */
[----:B------:R-:W-:-:S05]  /*13d0*/  CS2R.32 R2, SR_CgaSize ;  /* 0x0000000000027805 */ /* 0x000fca0000008a00 */
[----:B------:R-:W-:-:S06]  /*13e0*/  IMAD R2, R2, -0xa0, RZ ;  /* 0xffffff6002027824 */ /* 0x000fcc00078e02ff */
[----:B------:R-:W1:Y:S01]  /*13f0*/  LDC R2, c[0x0][R2+0x2a4] ;  /* 0x0000a90002027b82 */ /* 0x000e620000000800 */
[----:B------:R-:W-:Y:S01]  /*1400*/  MOV R47, UR4 ;  /* 0x00000004002f7c02 */ /* 0x000fe20008000f00 */
[----:B------:R-:W3:Y:S01]  /*1410*/  F2I.U32.TRUNC.NTZ R46, R46 ;  /* 0x0000002e002e7305 */ /* 0x000ee2000020f000 */
[----:B----4-:R-:W-:-:S05]  /*1420*/  FMUL R31, R31, UR7 ;  /* 0x000000071f1f7c20 */ /* 0x010fca0008400000 */
[----:B------:R-:W-:Y:S01]  /*1430*/  BAR.SYNC.DEFER_BLOCKING 0x0 ;  /* 0x0000000000007b1d */ /* 0x000fe20000010000 */
[----:B------:R-:W-:-:S05]  /*1440*/  ISETP.GE.AND P0, PT, R10, 0x1, PT ;  /* 0x000000010a00780c */ /* 0x000fca0003f06270 */
[----:B------:R-:W4:Y:S02]  /*1450*/  F2I.U32.TRUNC.NTZ R31, R31 ;  /* 0x0000001f001f7305 */ /* 0x000f24000020f000 */
[----:B------:R-:W1:Y:S01]  /*1460*/  S2UR UR36, SR_CTAID.Z ;  /* 0x00000000002479c3 */ /* 0x000e620000002700 */
[----:B---3--:R-:W-:-:S05]  /*1470*/  IADD3 R46, PT, PT, -R46, RZ, RZ ;  /* 0x000000ff2e2e7210 */ /* 0x008fca0007ffe1ff */
[----:B--2---:R-:W-:Y:S01]  /*1480*/  IMAD R46, R3, R46, UR5 ;  /* 0x00000005032e7e24 */ /* 0x004fe2000f8e022e */
[----:B----4-:R-:W-:-:S05]  /*1490*/  IADD3 R31, PT, PT, -R31, RZ, RZ ;  /* 0x000000ff1f1f7210 */ /* 0x010fca0007ffe1ff */
[----:B-1----:R-:W-:Y:S01]  /*14a0*/  IMAD R31, R2, R31, UR4 ;  /* 0x00000004021f7e24 */ /* 0x002fe2000f8e021f */
[----:B------:R-:W-:Y:S06]  /*14b0*/  @!P0 BRA `(.L_x_16) ;  /* 0x0000000000b88947 */ /* 0x000fec0003800000 */
[----:B------:R-:W1:Y:S01]  /*14c0*/  LDC.64 R4, c[0x0][0xb18] ;  /* 0x0002c600ff047b82 */ /* 0x000e620000000a00 */
[----:B------:R-:W-:-:S07]  /*14d0*/  ISETP.NE.AND P0, PT, R10, 0x1, PT ;  /* 0x000000010a00780c */ /* 0x000fce0003f05270 */
[----:B------:R-:W2:Y:S08]  /*14e0*/  LDC R9, c[0x0][0xb0c] ;  /* 0x0002c300ff097b82 */ /* 0x000eb00000000800 */
[----:B------:R-:W3:Y:S08]  /*14f0*/  LDC R12, c[0x0][0x370] ;  /* 0x0000dc00ff0c7b82 */ /* 0x000ef00000000800 */
[----:B------:R-:W4:Y:S01]  /*1500*/  LDC R11, c[0x0][0x374] ;  /* 0x0000dd00ff0b7b82 */ /* 0x000f220000000800 */
[----:B-1----:R-:W-:-:S07]  /*1510*/  ISETP.NE.AND P1, PT, R4, 0x1, PT ;  /* 0x000000010400780c */ /* 0x002fce0003f25270 */
[----:B------:R-:W3:Y:S01]  /*1520*/  LDC.64 R6, c[0x0][0xb10] ;  /* 0x0002c400ff067b82 */ /* 0x000ee20000000a00 */
[----:B--2---:R-:W-:-:S07]  /*1530*/  ISETP.NE.AND P2, PT, R9, 0x1, PT ;  /* 0x000000010900780c */ /* 0x004fce0003f45270 */
[----:B------:R-:W1:Y:S08]  /*1540*/  LDC R8, c[0x0][0xb20] ;  /* 0x0002c800ff087b82 */ /* 0x000e700000000800 */
[----:B------:R-:W2:Y:S01]  /*1550*/  LDC.64 R2, c[0x0][0xb28] ;  /* 0x0002ca00ff027b82 */ /* 0x000ea20000000a00 */
[----:B----4-:R-:W-:-:S04]  /*1560*/  IMAD.HI.U32 R13, R11, R5, RZ ;  /* 0x000000050b0d7227 */ /* 0x010fc800078e00ff */
[----:B------:R-:W-:-:S04]  /*1570*/  IMAD.HI.U32 R5, R47, R5, RZ ;  /* 0x000000052f057227 */ /* 0x000fc800078e00ff */
[----:B---3--:R-:W-:-:S05]  /*1580*/  IMAD.HI.U32 R14, R12, R6, RZ ;  /* 0x000000060c0e7227 */ /* 0x008fca00078e00ff */
[-C--:B------:R-:W-:Y:S01]  /*1590*/  @P2 SHF.R.U32.HI R12, RZ, R7.reuse, R14 ;  /* 0x00000007ff0c2219 */ /* 0x080fe2000001160e */
[C---:B------:R-:W-:Y:S01]  /*15a0*/  IMAD.HI.U32 R14, R48.reuse, R6, RZ ;  /* 0x00000006300e7227 */ /* 0x040fe200078e00ff */
[-C--:B-1----:R-:W-:Y:S02]  /*15b0*/  @P1 SHF.R.U32.HI R11, RZ, R8.reuse, R13 ;  /* 0x00000008ff0b1219 */ /* 0x082fe4000001160d */
[----:B------:R-:W-:Y:S02]  /*15c0*/  SHF.R.U32.HI R5, RZ, R8, R5 ;  /* 0x00000008ff057219 */ /* 0x000fe40000011605 */
[----:B------:R-:W-:Y:S02]  /*15d0*/  SHF.R.U32.HI R14, RZ, R7, R14 ;  /* 0x00000007ff0e7219 */ /* 0x000fe4000001160e */
[----:B------:R-:W-:Y:S01]  /*15e0*/  SEL R5, R47, R5, !P1 ;  /* 0x000000052f057207 */ /* 0x000fe20004800000 */
[----:B--2---:R-:W-:Y:S01]  /*15f0*/  IMAD.HI.U32 R13, R11, R2, RZ ;  /* 0x000000020b0d7227 */ /* 0x004fe200078e00ff */
[----:B------:R-:W-:-:S03]  /*1600*/  SEL R14, R48, R14, !P2 ;  /* 0x0000000e300e7207 */ /* 0x000fc60005000000 */
[----:B------:R-:W-:Y:S01]  /*1610*/  IMAD.HI.U32 R6, R12, R2, RZ ;  /* 0x000000020c067227 */ /* 0x000fe200078e00ff */
[----:B------:R-:W-:-:S04]  /*1620*/  @P0 SHF.R.U32.HI R11, RZ, R3, R13 ;  /* 0x00000003ff0b0219 */ /* 0x000fc8000001160d */
[----:B------:R-:W-:Y:S01]  /*1630*/  @P0 SHF.R.U32.HI R12, RZ, R3, R6 ;  /* 0x00000003ff0c0219 */ /* 0x000fe20000011606 */
[----:B------:R-:W-:-:S04]  /*1640*/  IMAD R11, R11, R10, RZ ;  /* 0x0000000a0b0b7224 */ /* 0x000fc800078e02ff */
[----:B------:R-:W-:Y:S01]  /*1650*/  IMAD R6, R12, R10, RZ ;  /* 0x0000000a0c067224 */ /* 0x000fe200078e02ff */
[----:B------:R-:W-:-:S04]  /*1660*/  ISETP.GE.AND P1, PT, R5, R11, PT ;  /* 0x0000000b0500720c */ /* 0x000fc80003f26270 */
[----:B------:R-:W-:Y:S01]  /*1670*/  ISETP.GE.OR P1, PT, R14, R6, P1 ;  /* 0x000000060e00720c */ /* 0x000fe20000f26670 */
[----:B------:R-:W-:-:S05]  /*1680*/  IMAD.HI.U32 R6, R5, R2, RZ ;  /* 0x0000000205067227 */ /* 0x000fca00078e00ff */
[----:B------:R-:W-:-:S04]  /*1690*/  SHF.R.U32.HI R6, RZ, R3, R6 ;  /* 0x00000003ff067219 */ /* 0x000fc80000011606 */
[----:B------:R-:W-:-:S03]  /*16a0*/  SEL R6, R5, R6, !P0 ;  /* 0x0000000605067207 */ /* 0x000fc60004000000 */
[----:B------:R-:W-:Y:S01]  /*16b0*/  @!P1 IMAD.HI.U32 R7, R14, R2, RZ ;  /* 0x000000020e079227 */ /* 0x000fe200078e00ff */
[----:B------:R-:W-:-:S04]  /*16c0*/  IADD3 R2, PT, PT, -R6, RZ, RZ ;  /* 0x000000ff06027210 */ /* 0x000fc80007ffe1ff */
[----:B------:R-:W-:Y:S01]  /*16d0*/  @!P1 SHF.R.U32.HI R3, RZ, R3, R7 ;  /* 0x00000003ff039219 */ /* 0x000fe20000011607 */
[----:B------:R-:W-:Y:S01]  /*16e0*/  IMAD R2, R10, R2, R5 ;  /* 0x000000020a027224 */ /* 0x000fe200078e0205 */
[----:B------:R-:W-:Y:S02]  /*16f0*/  IADD3 R7, PT, PT, -R5, RZ, RZ ;  /* 0x000000ff05077210 */ /* 0x000fe40007ffe1ff */
[----:B------:R-:W-:-:S03]  /*1700*/  @!P1 SEL R3, R14, R3, !P0 ;  /* 0x000000030e039207 */ /* 0x000fc60004000000 */
[----:B------:R-:W-:Y:S02]  /*1710*/  IMAD R7, R4, R7, R47 ;  /* 0x0000000704077224 */ /* 0x000fe400078e022f */
[--C-:B------:R-:W-:Y:S02]  /*1720*/  @!P1 IMAD.IADD R6, R6, 0x1, -R3.reuse ;  /* 0x0000000106069824 */ /* 0x100fe400078e0a03 */
[----:B------:R-:W-:Y:S01]  /*1730*/  @!P1 IMAD R3, R2, R12, R3 ;  /* 0x0000000c02039224 */ /* 0x000fe200078e0203 */
[----:B------:R-:W-:Y:S01]  /*1740*/  IADD3 R2, PT, PT, -R14, RZ, RZ ;  /* 0x000000ff0e027210 */ /* 0x000fe20007ffe1ff */
[----:B------:R-:W-:Y:S02]  /*1750*/  @!P1 IMAD R5, R6, R10, R14 ;  /* 0x0000000a06059224 */ /* 0x000fe400078e020e */
[----:B------:R-:W-:Y:S02]  /*1760*/  @!P1 IMAD.MOV.U32 R14, RZ, RZ, R3 ;  /* 0x000000ffff0e9224 */ /* 0x000fe400078e0003 */
[----:B------:R-:W-:-:S02]  /*1770*/  IMAD R2, R9, R2, R48 ;  /* 0x0000000209027224 */ /* 0x000fc400078e0230 */
[----:B------:R-:W-:Y:S02]  /*1780*/  IMAD R47, R5, R4, R7 ;  /* 0x00000004052f7224 */ /* 0x000fe400078e0207 */
[----:B------:R-:W-:Y:S02]  /*1790*/  IMAD R48, R14, R9, R2 ;  /* 0x000000090e307224 */ /* 0x000fe400078e0202 */
.L_x_16:
[----:B------:R-:W1:Y:S01]  /*17a0*/  LDCU UR4, c[0x0][0xb30] ;  /* 0x00016600ff0477ac */ /* 0x000e620008000800 */
[----:B------:R-:W2:Y:S08]  /*17b0*/  S2UR UR37, SR_CgaCtaId ;  /* 0x00000000002579c3 */ /* 0x000eb00000008800 */
[----:B------:R-:W3:Y:S01]  /*17c0*/  LDC R22, c[0x0][0xb24] ;  /* 0x0002c900ff167b82 */ /* 0x000ee20000000800 */
[----:B-1----:R-:W-:-:S09]  /*17d0*/  UISETP.NE.AND UP1, UPT, UR4, 0x1, UPT ;  /* 0x000000010400788c */ /* 0x002fd2000bf25270 */
[----:B--2---:R-:W-:Y:S05]  /*17e0*/  BRA.U UP1, `(.L_x_17) ;  /* 0x0000000101407547 */ /* 0x004fea000b800000 */
[----:B------:R-:W1:Y:S08]  /*17f0*/  LDC.64 R4, c[0x0][0xb10] ;  /* 0x0002c400ff047b82 */ /* 0x000e700000000a00 */
[----:B------:R-:W2:Y:S08]  /*1800*/  LDC.64 R2, c[0x0][0xb18] ;  /* 0x0002c600ff027b82 */ /* 0x000eb00000000a00 */
[----:B------:R-:W4:Y:S08]  /*1810*/  LDC R6, c[0x0][0xb20] ;  /* 0x0002c800ff067b82 */ /* 0x000f300000000800 */
[----:B------:R-:W3:Y:S01]  /*1820*/  LDC R7, c[0x0][0xb0c] ;  /* 0x0002c300ff077b82 */ /* 0x000ee20000000800 */
[----:B-1----:R-:W-:-:S05]  /*1830*/  IMAD.HI.U32 R4, R48, R4, RZ ;  /* 0x0000000430047227 */ /* 0x002fca00078e00ff */
[----:B------:R-:W-:Y:S01]  /*1840*/  SHF.R.U32.HI R4, RZ, R5, R4 ;  /* 0x00000005ff047219 */ /* 0x000fe20000011604 */
[----:B--2---:R-:W-:Y:S01]  /*1850*/  IMAD.HI.U32 R3, R47, R3, RZ ;  /* 0x000000032f037227 */ /* 0x004fe200078e00ff */
[----:B------:R-:W-:-:S04]  /*1860*/  ISETP.NE.AND P0, PT, R2, 0x1, PT ;  /* 0x000000010200780c */ /* 0x000fc80003f05270 */
[----:B----4-:R-:W-:-:S04]  /*1870*/  SHF.R.U32.HI R3, RZ, R6, R3 ;  /* 0x00000006ff037219 */ /* 0x010fc80000011603 */
[----:B------:R-:W-:Y:S02]  /*1880*/  SEL R3, R47, R3, !P0 ;  /* 0x000000032f037207 */ /* 0x000fe40004000000 */
[----:B---3--:R-:W-:-:S04]  /*1890*/  ISETP.NE.AND P1, PT, R7, 0x1, PT ;  /* 0x000000010700780c */ /* 0x008fc80003f25270 */
[----:B------:R-:W-:-:S05]  /*18a0*/  SEL R4, R48, R4, !P1 ;  /* 0x0000000430047207 */ /* 0x000fca0004800000 */
[----:B------:R-:W-:Y:S02]  /*18b0*/  IMAD.IADD R5, R3, 0x1, -R4 ;  /* 0x0000000103057824 */ /* 0x000fe400078e0a04 */
[----:B------:R-:W-:Y:S02]  /*18c0*/  IMAD.IADD R3, R4, 0x1, -R3 ;  /* 0x0000000104037824 */ /* 0x000fe400078e0a03 */
[----:B------:R-:W-:Y:S02]  /*18d0*/  IMAD R48, R5, R7, R48 ;  /* 0x0000000705307224 */ /* 0x000fe400078e0230 */
[----:B------:R-:W-:-:S07]  /*18e0*/  IMAD R47, R3, R2, R47 ;  /* 0x00000002032f7224 */ /* 0x000fce00078e022f */
.L_x_17:
[----:B------:R-:W-:Y:S01]  /*18f0*/  BAR.SYNC.DEFER_BLOCKING 0x0 ;  /* 0x0000000000007b1d */ /* 0x000fe20000010000 */
[----:B------:R-:W-:Y:S01]  /*1900*/  UISETP.NE.AND UP1, UPT, UR8, 0x2, UPT ;  /* 0x000000020800788c */ /* 0x000fe2000bf25270 */
[----:B------:R-:W-:Y:S02]  /*1910*/  ISETP.NE.OR P5, PT, R0, 0x2, !P5 ;  /* 0x000000020000780c */ /* 0x000fe40006fa5670 */
[----:B------:R-:W-:-:S06]  /*1920*/  LOP3.LUT R2, R61, 0x1f, RZ, 0xc0, !PT ;  /* 0x0000001f3d027812 */ /* 0x000fcc00078ec0ff */
[----:B------:R-:W-:Y:S05]  /*1930*/  BRA.U UP1, `(.L_x_18) ;  /* 0x0000002901b07547 */ /* 0x000fea000b800000 */
[----:B------:R-:W1:Y:S01]  /*1940*/  LDCU UR13, c[0x0][0x38c] ;  /* 0x00007180ff0d77ac */ /* 0x000e620008000800 */
[----:B------:R-:W2:Y:S01]  /*1950*/  LDC R8, c[0x0][0x370] ;  /* 0x0000dc00ff087b82 */ /* 0x000ea20000000800 */
[----:B------:R-:W-:Y:S01]  /*1960*/  PLOP3.LUT P1, PT, PT, PT, UP2, 0x80, 0x8 ;  /* 0x000000000008781c */ /* 0x000fe20003f2f028 */
[----:B------:R-:W-:Y:S01]  /*1970*/  IMAD.MOV.U32 R15, RZ, RZ, 0x1 ;  /* 0x00000001ff0f7424 */ /* 0x000fe200078e00ff */
[----:B------:R-:W-:Y:S01]  /*1980*/  ISETP.EQ.OR P4, PT, R2, RZ, P5 ;  /* 0x000000ff0200720c */ /* 0x000fe20002f82670 */
[----:B------:R-:W-:Y:S01]  /*1990*/  IMAD.MOV.U32 R14, RZ, RZ, RZ ;  /* 0x000000ffff0e7224 */ /* 0x000fe200078e00ff */
[----:B------:R-:W-:Y:S02]  /*19a0*/  PLOP3.LUT P1, PT, P1, PT, PT, 0x8, 0x80 ;  /* 0x000000000080781c */ /* 0x000fe40000f2e170 */
[----:B------:R-:W-:Y:S01]  /*19b0*/  CS2R R12, SRZ ;  /* 0x00000000000c7805 */ /* 0x000fe2000001ff00 */
[----:B------:R-:W-:Y:S01]  /*19c0*/  IMAD.MOV.U32 R11, RZ, RZ, 0x1 ;  /* 0x00000001ff0b7424 */ /* 0x000fe200078e00ff */
[----:B------:R-:W4:Y:S01]  /*19d0*/  LDC R0, c[0x0][0x374] ;  /* 0x0000dd00ff007b82 */ /* 0x000f220000000800 */
[----:B------:R-:W2:Y:S01]  /*19e0*/  LDCU.64 UR22, c[0x0][0x348] ;  /* 0x00006900ff1677ac */ /* 0x000ea20008000a00 */
[----:B------:R-:W-:Y:S01]  /*19f0*/  UMOV UR6, URZ ;  /* 0x000000ff00067c82 */ /* 0x000fe20008000000 */
[----:B-1----:R-:W-:-:S04]  /*1a00*/  UIADD3 UR5, UPT, UPT, UR13, 0x3f, URZ ;  /* 0x0000003f0d057890 */ /* 0x002fc8000fffe0ff */
[----:B------:R-:W-:-:S04]  /*1a10*/  USHF.R.S32.HI UR4, URZ, 0x1f, UR5 ;  /* 0x0000001fff047899 */ /* 0x000fc80008011405 */
[----:B------:R-:W-:-:S04]  /*1a20*/  ULEA.HI UR4, UR4, UR5, URZ, 0x6 ;  /* 0x0000000504047291 */ /* 0x000fc8000f8f30ff */
[----:B------:R-:W-:Y:S02]  /*1a30*/  USHF.R.S32.HI UR15, URZ, 0x6, UR4 ;  /* 0x00000006ff0f7899 */ /* 0x000fe40008011404 */
[----:B------:R-:W-:Y:S02]  /*1a40*/  UIADD3 UR4, UPT, UPT, UR13, -0x1, URZ ;  /* 0xffffffff0d047890 */ /* 0x000fe4000fffe0ff */
[----:B------:R-:W-:Y:S02]  /*1a50*/  UISETP.LT.U32.AND UP0, UPT, UR15, 0x31, UPT ;  /* 0x000000310f00788c */ /* 0x000fe4000bf01070 */
[----:B------:R-:W-:Y:S02]  /*1a60*/  UISETP.GE.U32.AND UP1, UPT, UR4, -0x7f, UPT ;  /* 0xffffff810400788c */ /* 0x000fe4000bf26070 */
[----:B------:R-:W-:Y:S02]  /*1a70*/  USEL UR14, UR15, 0x31, UP0 ;  /* 0x000000310f0e7887 */ /* 0x000fe40008000000 */
[----:B------:R-:W-:-:S02]  /*1a80*/  UIADD3 UR13, UPT, UPT, UR13, 0x7e, URZ ;  /* 0x0000007e0d0d7890 */ /* 0x000fc4000fffe0ff */
[----:B------:R-:W-:Y:S02]  /*1a90*/  UIADD3 UR5, UPT, UPT, UR14, -0x1, URZ ;  /* 0xffffffff0e057890 */ /* 0x000fe4000fffe0ff */
[----:B------:R-:W-:-:S03]  /*1aa0*/  UIADD3 UR7, UPT, UPT, UR15, -UR14, URZ ;  /* 0x8000000e0f077290 */ /* 0x000fc6000fffe0ff */
[----:B------:R-:W-:-:S04]  /*1ab0*/  @UP1 UIADD3 UR5, UPT, UPT, UR14, URZ, URZ ;  /* 0x000000ff0e051290 */ /* 0x000fc8000fffe0ff */
[----:B--2---:R-:W-:-:S12]  /*1ac0*/  UIADD3 UR5, UPT, UPT, UR5, 0x1, URZ ;  /* 0x0000000105057890 */ /* 0x004fd8000fffe0ff */
.L_x_36:
[----:B------:R-:W-:Y:S01]  /*1ad0*/  UISETP.NE.AND UP0, UPT, UR37, URZ, UPT ;  /* 0x000000ff2500728c */ /* 0x000fe2000bf05270 */
[----:B------:R-:W1:Y:S08]  /*1ae0*/  S2UR UR37, SR_CgaCtaId ;  /* 0x00000000002579c3 */ /* 0x000e700000008800 */
[----:B------:R-:W-:Y:S05]  /*1af0*/  BRA.U UP0, `(.L_x_19) ;  /* 0x0000000100347547 */ /* 0x000fea000b800000 */
[----:B------:R-:W2:Y:S01]  /*1b00*/  S2R R2, SR_CgaCtaId ;  /* 0x0000000000027919 */ /* 0x000ea20000008800 */
[----:B------:R-:W-:-:S04]  /*1b10*/  MOV R3, 0x400 ;  /* 0x0000040000037802 */ /* 0x000fc80000000f00 */
[----:B--2---:R-:W-:Y:S02]  /*1b20*/  LEA R2, R2, R3, 0x18 ;  /* 0x0000000302027211 */ /* 0x004fe400078ec0ff */
[----:B------:R-:W-:-:S03]  /*1b30*/  SHF.L.U32 R3, R11, 0x1f, RZ ;  /* 0x0000001f0b037819 */ /* 0x000fc600000006ff */
[----:B------:R-:W-:-:S04]  /*1b40*/  IMAD R2, R12, 0x8, R2 ;  /* 0x000000080c027824 */ /* 0x000fc800078e0202 */
[----:B------:R-:W2:Y:S02]  /*1b50*/  SYNCS.PHASECHK.TRANS64.TRYWAIT P0, [R2+URZ+0x3b0], R3 ;  /* 0x0003b003020075a7 */ /* 0x000ea400080011ff */
[----:B--2---:R-:W-:Y:S05]  /*1b60*/  @!P0 BRA `(.L_x_20) ;  /* 0x0000005c00f08947 */ /* 0x004fea0003800000 */
.L_x_148:
[----:B------:R-:W-:Y:S01]  /*1b70*/  VIADD R12, R12, 0x1 ;  /* 0x000000010c0c7836 */ /* 0x000fe20000000000 */
[----:B------:R2:W-:Y:S04]  /*1b80*/  SYNCS.ARRIVE.TRANS64.A1T0 RZ, [R2+URZ+0x3a0], RZ ;  /* 0x0003a0ff02ff79a7 */ /* 0x0005e800081000ff */
[----:B------:R-:W-:-:S04]  /*1b90*/  ISETP.NE.AND P0, PT, R12, 0x2, PT ;  /* 0x000000020c00780c */ /* 0x000fc80003f05270 */
[----:B------:R-:W-:Y:S02]  /*1ba0*/  SEL R12, R12, RZ, P0 ;  /* 0x000000ff0c0c7207 */ /* 0x000fe40000000000 */
[----:B--2---:R-:W-:-:S04]  /*1bb0*/  SEL R2, RZ, 0x1, P0 ;  /* 0x00000001ff027807 */ /* 0x004fc80000000000 */
[----:B------:R-:W-:-:S07]  /*1bc0*/  LOP3.LUT R11, R11, R2, RZ, 0x3c, !PT ;  /* 0x000000020b0b7212 */ /* 0x000fce00078e3cff */
.L_x_19:
[----:B------:R-:W-:Y:S01]  /*1bd0*/  UMOV UR4, 0x400 ;  /* 0x0000040000047882 */ /* 0x000fe20000000000 */
[----:B------:R-:W-:Y:S01]  /*1be0*/  SHF.L.U32 R2, R15, 0x1f, RZ ;  /* 0x0000001f0f027819 */ /* 0x000fe200000006ff */
[----:B-1----:R-:W-:Y:S01]  /*1bf0*/  ULEA UR4, UR37, UR4, 0x18 ;  /* 0x0000000425047291 */ /* 0x002fe2000f8ec0ff */
[----:B------:R-:W-:Y:S01]  /*1c00*/  R2UR UR34, R48 ;  /* 0x00000000302272ca */ /* 0x000fe200000e0000 */
[----:B------:R-:W-:Y:S01]  /*1c10*/  UISETP.GE.U32.AND UP0, UPT, UR13, 0x7f, UPT ;  /* 0x0000007f0d00788c */ /* 0x000fe2000bf06070 */
[----:B------:R-:W-:Y:S01]  /*1c20*/  R2UR UR11, R47 ;  /* 0x000000002f0b72ca */ /* 0x000fe200000e0000 */
[----:B------:R-:W-:Y:S01]  /*1c30*/  ULEA UR8, UR6, UR4, 0x3 ;  /* 0x0000000406087291 */ /* 0x000fe2000f8e18ff */
[----:B------:R-:W-:-:S08]  /*1c40*/  UMOV UR24, URZ ;  /* 0x000000ff00187c82 */ /* 0x000fd00008000000 */
[----:B------:R1:W2:Y:S01]  /*1c50*/  SYNCS.PHASECHK.TRANS64.TRYWAIT P0, [UR8+0x188], R2 ;  /* 0x00018802ff0075a7 */ /* 0x0002a20008001108 */
[----:B------:R-:W-:Y:S02]  /*1c60*/  USHF.L.U32 UR34, UR34, 0x6, URZ ;  /* 0x0000000622227899 */ /* 0x000fe400080006ff */
[----:B------:R-:W-:Y:S01]  /*1c70*/  USHF.L.U32 UR11, UR11, 0x3, URZ ;  /* 0x000000030b0b7899 */ /* 0x000fe200080006ff */
[----:B------:R-:W-:Y:S11]  /*1c80*/  BRA.U !UP0, `(.L_x_21) ;  /* 0x0000000108a87547 */ /* 0x000ff6000b800000 */
[----:B------:R-:W-:Y:S01]  /*1c90*/  UMOV UR16, URZ ;  /* 0x000000ff00107c82 */ /* 0x000fe20008000000 */
[----:B------:R-:W-:-:S05]  /*1ca0*/  UMOV UR17, UR6 ;  /* 0x0000000600117c82 */ /* 0x000fca0008000000 */
.L_x_26:
[----:B-1----:R-:W-:Y:S01]  /*1cb0*/  ULEA UR33, UR17, UR4, 0x3 ;  /* 0x0000000411217291 */ /* 0x002fe2000f8e18ff */
[----:B--2---:R-:W-:Y:S01]  /*1cc0*/  @!P5 MOV R3, 0x1200 ;  /* 0x000012000003d802 */ /* 0x004fe20000000f00 */
[----:B--2---:R-:W-:Y:S10]  /*1cd0*/  @P0 BRA `(.L_x_22) ;  /* 0x00000000000c0947 */ /* 0x004ff40003800000 */
[----:B------:R-:W-:-:S04]  /*1ce0*/  SHF.L.U32 R4, R15, 0x1f, RZ ;  /* 0x0000001f0f047819 */ /* 0x000fc800000006ff */
[----:B------:R-:W2:Y:S02]  /*1cf0*/  SYNCS.PHASECHK.TRANS64.TRYWAIT P0, [UR33+0x188], R4 ;  /* 0x00018804ff0075a7 */ /* 0x000ea40008001121 */
[----:B--2---:R-:W-:Y:S05]  /*1d00*/  @!P0 BRA `(.L_x_23) ;  /* 0x0000005c009c8947 */ /* 0x004fea0003800000 */
.L_x_22:
[----:B------:R2:W-:Y:S01]  /*1d10*/  @!P5 SYNCS.ARRIVE.TRANS64 RZ, [UR33], R3 ;  /* 0x00000003ffffd9a7 */ /* 0x0005e20008000021 */
[----:B------:R-:W-:Y:S04]  /*1d20*/  BSSY.RECONVERGENT B0, `(.L_x_24) ;  /* 0x0000003000007945 */ /* 0x000fe80003800200 */
[----:B------:R-:W-:Y:S05]  /*1d30*/  @P4 BRA `(.L_x_25) ;  /* 0x0000000000044947 */ /* 0x000fea0003800000 */
[----:B------:R-:W-:Y:S05]  /*1d40*/  BPT.TRAP 0x1 ;  /* 0x000000040000795c */ /* 0x000fea0000300000 */
.L_x_25:
[----:B------:R-:W-:Y:S05]  /*1d50*/  BSYNC.RECONVERGENT B0 ;  /* 0x0000000000007941 */ /* 0x000fea0003800200 */
.L_x_24:
[----:B------:R-:W-:Y:S02]  /*1d60*/  UIADD3 UR6, UPT, UPT, UR17, 0x1, URZ ;  /* 0x0000000111067890 */ /* 0x000fe4000fffe0ff */
[----:B------:R-:W-:Y:S02]  /*1d70*/  ULEA UR32, UR17, UR4, 0xc ;  /* 0x0000000411207291 */ /* 0x000fe4000f8e60ff */
[----:B------:R-:W-:Y:S02]  /*1d80*/  UISETP.NE.AND UP0, UPT, UR6, 0x31, UPT ;  /* 0x000000310600788c */ /* 0x000fe4000bf05270 */
[----:B------:R-:W-:Y:S02]  /*1d90*/  UIADD3 UR26, UP1, UPT, UR22, 0x80, URZ ;  /* 0x00000080161a7890 */ /* 0x000fe4000ff3e0ff */
[----:B------:R-:W-:Y:S02]  /*1da0*/  USEL UR9, URZ, 0x1, UP0 ;  /* 0x00000001ff097887 */ /* 0x000fe40008000000 */
[----:B------:R-:W-:-:S02]  /*1db0*/  USEL UR6, UR6, URZ, UP0 ;  /* 0x000000ff06067287 */ /* 0x000fc40008000000 */
[----:B------:R-:W-:Y:S02]  /*1dc0*/  UIADD3 UR20, UP0, UPT, UR22, 0x180, URZ ;  /* 0x0000018016147890 */ /* 0x000fe4000ff1e0ff */
[----:B------:R-:W-:Y:S01]  /*1dd0*/  ULEA UR8, UR6, UR4, 0x3 ;  /* 0x0000000406087291 */ /* 0x000fe2000f8e18ff */
[----:B------:R-:W-:Y:S01]  /*1de0*/  LOP3.LUT R15, R15, UR9, RZ, 0x3c, !PT ;  /* 0x000000090f0f7c12 */ /* 0x000fe2000f8e3cff */
[----:B------:R-:W-:Y:S02]  /*1df0*/  USHF.L.U32 UR35, UR16, 0x6, URZ ;  /* 0x0000000610237899 */ /* 0x000fe400080006ff */
[----:B------:R-:W-:Y:S01]  /*1e00*/  UIADD3.X UR27, UPT, UPT, URZ, UR23, URZ, UP1, !UPT ;  /* 0x00000017ff1b7290 */ /* 0x000fe20008ffe4ff */
[----:B-1----:R-:W-:Y:S01]  /*1e10*/  SHF.L.U32 R2, R15, 0x1f, RZ ;  /* 0x0000001f0f027819 */ /* 0x002fe200000006ff */
[----:B------:R-:W-:Y:S02]  /*1e20*/  UIADD3 UR32, UPT, UPT, UR32, 0x1500, URZ ;  /* 0x0000150020207890 */ /* 0x000fe4000fffe0ff */
[----:B------:R-:W-:Y:S01]  /*1e30*/  UIADD3.X UR21, UPT, UPT, URZ, UR23, URZ, UP0, !UPT ;  /* 0x00000017ff157290 */ /* 0x000fe200087fe4ff */
[----:B------:R1:W1:Y:S01]  /*1e40*/  SYNCS.PHASECHK.TRANS64.TRYWAIT P0, [UR8+0x188], R2 ;  /* 0x00018802ff0075a7 */ /* 0x0002620008001108 */
[----:B------:R-:W-:Y:S01]  /*1e50*/  ULEA UR8, UR17, UR4, 0x9 ;  /* 0x0000000411087291 */ /* 0x000fe2000f8e48ff */
[----:B------:R-:W-:Y:S01]  /*1e60*/  UMOV UR18, 0x0 ;  /* 0x0000000000127882 */ /* 0x000fe20000000000 */
[----:B------:R-:W-:-:S02]  /*1e70*/  UMOV UR19, 0x10000000 ;  /* 0x1000000000137882 */ /* 0x000fc40000000000 */
[----:B------:R-:W-:Y:S01]  /*1e80*/  UIADD3 UR8, UPT, UPT, UR8, 0x32500, URZ ;  /* 0x0003250008087890 */ /* 0x000fe2000fffe0ff */
[----:B------:R1:W-:Y:S01]  /*1e90*/  UTMALDG.3D [UR32], [UR26], desc[UR18] ;  /* 0x000012201a0075b4 */ /* 0x0003e20008011000 */
[----:B------:R-:W-:Y:S01]  /*1ea0*/  UMOV UR12, UR36 ;  /* 0x00000024000c7c82 */ /* 0x000fe20008000000 */
[----:B------:R-:W-:Y:S01]  /*1eb0*/  UMOV UR9, UR33 ;  /* 0x0000002100097c82 */ /* 0x000fe20008000000 */
[----:B------:R-:W-:Y:S01]  /*1ec0*/  UMOV UR10, UR35 ;  /* 0x00000023000a7c82 */ /* 0x000fe20008000000 */
[----:B------:R-:W-:Y:S01]  /*1ed0*/  UIADD3 UR16, UPT, UPT, UR16, 0x1, URZ ;  /* 0x0000000110107890 */ /* 0x000fe2000fffe0ff */
[----:B------:R-:W-:Y:S01]  /*1ee0*/  UMOV UR24, UR5 ;  /* 0x0000000500187c82 */ /* 0x000fe20008000000 */
[----:B------:R-:W-:Y:S02]  /*1ef0*/  UMOV UR17, UR6 ;  /* 0x0000000600117c82 */ /* 0x000fe40008000000 */
[----:B------:R1:W-:Y:S01]  /*1f00*/  UTMALDG.3D [UR8], [UR20], desc[UR18] ;  /* 0x00001208140075b4 */ /* 0x0003e20008011000 */
[----:B------:R-:W-:-:S09]  /*1f10*/  UISETP.NE.AND UP0, UPT, UR16, UR5, UPT ;  /* 0x000000051000728c */ /* 0x000fd2000bf05270 */
[----:B------:R-:W-:Y:S05]  /*1f20*/  BRA.U UP0, `(.L_x_26) ;  /* 0xfffffffd00607547 */ /* 0x000fea000b83ffff */
.L_x_21:
[----:B-1----:R-:W-:Y:S01]  /*1f30*/  ULEA UR8, UR6, UR4, 0x3 ;  /* 0x0000000406087291 */ /* 0x002fe2000f8e18ff */
[----:B------:R-:W-:Y:S01]  /*1f40*/  SHF.L.U32 R2, R15, 0x1f, RZ ;  /* 0x0000001f0f027819 */ /* 0x000fe200000006ff */
[----:B------:R-:W-:Y:S01]  /*1f50*/  @!P1 SYNCS.ARRIVE.TRANS64.A1T0 RZ, [UR4+0x338], RZ ;  /* 0x000338ffffff99a7 */ /* 0x000fe20008100004 */
[----:B------:R-:W-:-:S06]  /*1f60*/  UISETP.GT.AND UP0, UPT, UR15, UR14, UPT ;  /* 0x0000000e0f00728c */ /* 0x000fcc000bf04270 */
[----:B--2---:R1:W2:Y:S03]  /*1f70*/  SYNCS.PHASECHK.TRANS64.TRYWAIT P0, [UR8+0x188], R2 ;  /* 0x00018802ff0075a7 */ /* 0x0042a60008001108 */
[----:B------:R-:W-:Y:S05]  /*1f80*/  BRA.U !UP0, `(.L_x_27) ;  /* 0x0000000108ac7547 */ /* 0x000fea000b800000 */
[----:B------:R-:W-:Y:S01]  /*1f90*/  UIADD3 UR21, UPT, UPT, UR7, UR24, URZ ;  /* 0x0000001807157290 */ /* 0x000fe2000fffe0ff */
[----:B------:R-:W-:-:S11]  /*1fa0*/  UMOV UR25, UR6 ;  /* 0x0000000600197c82 */ /* 0x000fd60008000000 */
.L_x_32:
[----:B-1----:R-:W-:Y:S01]  /*1fb0*/  ULEA UR17, UR25, UR4, 0x3 ;  /* 0x0000000419117291 */ /* 0x002fe2000f8e18ff */
[----:B--2---:R-:W-:Y:S01]  /*1fc0*/  @!P5 MOV R3, 0x1200 ;  /* 0x000012000003d802 */ /* 0x004fe20000000f00 */
[----:B--2---:R-:W-:Y:S10]  /*1fd0*/  @P0 BRA `(.L_x_28) ;  /* 0x00000000000c0947 */ /* 0x004ff40003800000 */
[----:B------:R-:W-:-:S04]  /*1fe0*/  SHF.L.U32 R4, R15, 0x1f, RZ ;  /* 0x0000001f0f047819 */ /* 0x000fc800000006ff */
[----:B------:R-:W2:Y:S02]  /*1ff0*/  SYNCS.PHASECHK.TRANS64.TRYWAIT P0, [UR17+0x188], R4 ;  /* 0x00018804ff0075a7 */ /* 0x000ea40008001111 */
[----:B--2---:R-:W-:Y:S05]  /*2000*/  @!P0 BRA `(.L_x_29) ;  /* 0x0000005800f48947 */ /* 0x004fea0003800000 */
.L_x_28:
[----:B------:R2:W-:Y:S01]  /*2010*/  @!P5 SYNCS.ARRIVE.TRANS64 RZ, [UR17], R3 ;  /* 0x00000003ffffd9a7 */ /* 0x0005e20008000011 */
[----:B------:R-:W-:Y:S04]  /*2020*/  BSSY.RECONVERGENT B0, `(.L_x_30) ;  /* 0x0000003000007945 */ /* 0x000fe80003800200 */
[----:B------:R-:W-:Y:S05]  /*2030*/  @P4 BRA `(.L_x_31) ;  /* 0x0000000000044947 */ /* 0x000fea0003800000 */
[----:B------:R-:W-:Y:S05]  /*2040*/  BPT.TRAP 0x1 ;  /* 0x000000040000795c */ /* 0x000fea0000300000 */
.L_x_31:
[----:B------:R-:W-:Y:S05]  /*2050*/  BSYNC.RECONVERGENT B0 ;  /* 0x0000000000007941 */ /* 0x000fea0003800200 */
.L_x_30:
        /* <DEDUP_REMOVED lines=10> */
[----:B------:R-:W-:Y:S01]  /*2100*/  UIADD3 UR16, UPT, UPT, UR16, 0x1500, URZ ;  /* 0x0000150010107890 */ /* 0x000fe2000fffe0ff */
[----:B-1----:R-:W-:Y:S01]  /*2110*/  SHF.L.U32 R2, R15, 0x1f, RZ ;  /* 0x0000001f0f027819 */ /* 0x002fe200000006ff */
[----:B------:R-:W-:Y:S02]  /*2120*/  UIADD3.X UR31, UPT, UPT, URZ, UR23, URZ, UP1, !UPT ;  /* 0x00000017ff1f7290 */ /* 0x000fe40008ffe4ff */
[----:B------:R-:W-:Y:S01]  /*2130*/  UIADD3.X UR29, UPT, UPT, URZ, UR23, URZ, UP0, !UPT ;  /* 0x00000017ff1d7290 */ /* 0x000fe200087fe4ff */
[----:B------:R1:W1:Y:S01]  /*2140*/  SYNCS.PHASECHK.TRANS64.TRYWAIT P0, [UR8+0x188], R2 ;  /* 0x00018802ff0075a7 */ /* 0x0002620008001108 */
[----:B------:R-:W-:Y:S01]  /*2150*/  ULEA UR8, UR25, UR4, 0x9 ;  /* 0x0000000419087291 */ /* 0x000fe2000f8e48ff */
[----:B------:R-:W-:Y:S01]  /*2160*/  UMOV UR26, 0x0 ;  /* 0x00000000001a7882 */ /* 0x000fe20000000000 */
[----:B------:R-:W-:-:S02]  /*2170*/  UMOV UR27, 0x10000000 ;  /* 0x10000000001b7882 */ /* 0x000fc40000000000 */
[----:B------:R-:W-:Y:S01]  /*2180*/  UIADD3 UR8, UPT, UPT, UR8, 0x32500, URZ ;  /* 0x0003250008087890 */ /* 0x000fe2000fffe0ff */
[----:B------:R-:W-:Y:S01]  /*2190*/  UMOV UR18, UR34 ;  /* 0x0000002200127c82 */ /* 0x000fe20008000000 */
[----:B------:R-:W-:Y:S01]  /*21a0*/  UMOV UR20, UR36 ;  /* 0x0000002400147c82 */ /* 0x000fe20008000000 */
[----:B------:R-:W-:Y:S01]  /*21b0*/  UMOV UR12, UR36 ;  /* 0x00000024000c7c82 */ /* 0x000fe20008000000 */
[----:B------:R-:W-:Y:S01]  /*21c0*/  UMOV UR9, UR17 ;  /* 0x0000001100097c82 */ /* 0x000fe20008000000 */
[----:B------:R-:W-:Y:S01]  /*21d0*/  UMOV UR10, UR19 ;  /* 0x00000013000a7c82 */ /* 0x000fe20008000000 */
[----:B------:R1:W-:Y:S01]  /*21e0*/  UTMALDG.3D [UR16], [UR30], desc[UR26] ;  /* 0x00001a101e0075b4 */ /* 0x0003e20008011000 */
[----:B------:R-:W-:Y:S01]  /*21f0*/  UIADD3 UR24, UPT, UPT, UR24, 0x1, URZ ;  /* 0x0000000118187890 */ /* 0x000fe2000fffe0ff */
[----:B------:R-:W-:-:S03]  /*2200*/  UMOV UR25, UR6 ;  /* 0x0000000600197c82 */ /* 0x000fc60008000000 */
[----:B------:R-:W-:Y:S01]  /*2210*/  UISETP.NE.AND UP0, UPT, UR24, UR21, UPT ;  /* 0x000000151800728c */ /* 0x000fe2000bf05270 */
[----:B------:R1:W-:Y:S08]  /*2220*/  UTMALDG.3D [UR8], [UR28], desc[UR26] ;  /* 0x00001a081c0075b4 */ /* 0x0003f00008011000 */
[----:B------:R-:W-:Y:S05]  /*2230*/  BRA.U UP0, `(.L_x_32) ;  /* 0xfffffffd005c7547 */ /* 0x000fea000b83ffff */
.L_x_27:
[C---:B-1----:R-:W-:Y:S01]  /*2240*/  LEA R2, R14.reuse, UR4, 0x3 ;  /* 0x000000040e027c11 */ /* 0x042fe2000f8e18ff */
[----:B------:R-:W-:Y:S01]  /*2250*/  NOP ;  /* 0x0000000000007918 */ /* 0x000fe20000000000 */
[----:B--2---:R-:W-:Y:S02]  /*2260*/  SHF.L.U32 R3, R13, 0x1f, RZ ;  /* 0x0000001f0d037819 */ /* 0x004fe400000006ff */
[----:B------:R-:W-:Y:S02]  /*2270*/  LEA R4, R14, UR4, 0x4 ;  /* 0x000000040e047c11 */ /* 0x000fe4000f8e20ff */
[----:B------:R-:W1:Y:S02]  /*2280*/  SYNCS.PHASECHK.TRANS64.TRYWAIT P0, [R2+URZ+0x340], R3 ;  /* 0x00034003020075a7 */ /* 0x000e6400080011ff */
[----:B-1----:R-:W-:Y:S05]  /*2290*/  @!P0 BRA `(.L_x_33) ;  /* 0x0000005800688947 */ /* 0x002fea0003800000 */
.L_x_151:
[----:B------:R-:W2:Y:S01]  /*22a0*/  LDS.128 R4, [R4+0x3d0] ;  /* 0x0003d00004047984 */ /* 0x000ea20000000c00 */
[----:B---3--:R-:W-:Y:S01]  /*22b0*/  ISETP.GE.AND P0, PT, R22, 0x1, PT ;  /* 0x000000011600780c */ /* 0x008fe20003f06270 */
[----:B-1----:R-:W-:Y:S01]  /*22c0*/  VIADD R2, R2, 0x350 ;  /* 0x0000035002027836 */ /* 0x002fe20000000000 */
[----:B------:R-:W-:Y:S01]  /*22d0*/  @!PT LDS RZ, [RZ] ;  /* 0x00000000fffff984 */ /* 0x000fe20000000800 */
[----:B------:R-:W-:Y:S01]  /*22e0*/  @!PT LDS RZ, [RZ] ;  /* 0x00000000fffff984 */ /* 0x000fe20000000800 */
[----:B------:R-:W-:Y:S01]  /*22f0*/  @!PT LDS RZ, [RZ] ;  /* 0x00000000fffff984 */ /* 0x000fe20000000800 */
[----:B------:R-:W-:Y:S01]  /*2300*/  @!PT LDS RZ, [RZ] ;  /* 0x00000000fffff984 */ /* 0x000fe20000000800 */
[----:B------:R1:W-:Y:S06]  /*2310*/  MEMBAR.ALL.CTA ;  /* 0x0000000000007992 */ /* 0x0003ec0000008000 */
[----:B-1----:R-:W1:Y:S01]  /*2320*/  FENCE.VIEW.ASYNC.S ;  /* 0x00000000000073c6 */ /* 0x002e620000000000 */
[----:B------:R-:W-:-:S04]  /*2330*/  PRMT R2, RZ, 0x654, R2 ;  /* 0x00000654ff027816 */ /* 0x000fc80000000002 */
[----:B-1----:R1:W-:Y:S01]  /*2340*/  SYNCS.ARRIVE.TRANS64.RED.A1T0 RZ, [R2+URZ], RZ ;  /* 0x000000ff02ff79a7 */ /* 0x0023e200081004ff */
[----:B--2---:R-:W-:-:S13]  /*2350*/  LOP3.LUT P2, RZ, R6, 0x1, RZ, 0xc0, !PT ;  /* 0x0000000106ff7812 */ /* 0x004fda000784c0ff */
[----:B------:R-:W-:Y:S01]  /*2360*/  @P2 SHF.R.U32.HI R3, RZ, 0x10, R5 ;  /* 0x00000010ff032819 */ /* 0x000fe20000011605 */
[----:B------:R-:W-:Y:S01]  /*2370*/  VOTEU.ANY UP0, P2 ;  /* 0x0000000000ff7886 */ /* 0x000fe20001000100 */
[----:B------:R-:W-:Y:S02]  /*2380*/  @P2 MOV R10, R4 ;  /* 0x00000004000a2202 */ /* 0x000fe40000000f00 */
[----:B------:R-:W-:Y:S02]  /*2390*/  @P2 R2UR.BROADCAST UR8, R3 ;  /* 0x00000000030822ca */ /* 0x000fe400008e0000 */
[----:B------:R-:W-:-:S11]  /*23a0*/  @P2 LOP3.LUT R9, R5, 0xffff, RZ, 0xc0, !PT ;  /* 0x0000ffff05092812 */ /* 0x000fd600078ec0ff */
[----:B------:R-:W-:Y:S01]  /*23b0*/  @UP0 UMOV UR36, UR8 ;  /* 0x0000000800240c82 */ /* 0x000fe20008000000 */
[----:B-1----:R-:W-:Y:S05]  /*23c0*/  @!P0 BRA `(.L_x_34) ;  /* 0x0000000000b88947 */ /* 0x002fea0003800000 */
[----:B------:R-:W4:Y:S01]  /*23d0*/  LDC.64 R4, c[0x0][0xb18] ;  /* 0x0002c600ff047b82 */ /* 0x000f220000000a00 */
[----:B------:R-:W-:-:S07]  /*23e0*/  ISETP.NE.AND P3, PT, R22, 0x1, PT ;  /* 0x000000011600780c */ /* 0x000fce0003f65270 */
[----:B------:R-:W1:Y:S08]  /*23f0*/  LDC.64 R6, c[0x0][0xb10] ;  /* 0x0002c400ff067b82 */ /* 0x000e700000000a00 */
[----:B------:R-:W2:Y:S08]  /*2400*/  LDC R16, c[0x0][0xb20] ;  /* 0x0002c800ff107b82 */ /* 0x000eb00000000800 */
[----:B------:R-:W3:Y:S01]  /*2410*/  LDC R17, c[0x0][0xb0c] ;  /* 0x0002c300ff117b82 */ /* 0x000ee20000000800 */
[----:B----4-:R-:W-:Y:S01]  /*2420*/  IMAD.HI.U32 R19, R0, R5, RZ ;  /* 0x0000000500137227 */ /* 0x010fe200078e00ff */
[----:B------:R-:W-:-:S03]  /*2430*/  ISETP.NE.AND P0, PT, R4, 0x1, PT ;  /* 0x000000010400780c */ /* 0x000fc60003f05270 */
[----:B------:R-:W-:-:S03]  /*2440*/  IMAD.HI.U32 R5, R9, R5, RZ ;  /* 0x0000000509057227 */ /* 0x000fc600078e00ff */
[----:B------:R-:W4:Y:S01]  /*2450*/  LDC.64 R2, c[0x0][0xb28] ;  /* 0x0002ca00ff027b82 */ /* 0x000f220000000a00 */
[----:B-1----:R-:W-:-:S04]  /*2460*/  IMAD.HI.U32 R20, R8, R6, RZ ;  /* 0x0000000608147227 */ /* 0x002fc800078e00ff */
[----:B------:R-:W-:Y:S01]  /*2470*/  IMAD.HI.U32 R21, R10, R6, RZ ;  /* 0x000000060a157227 */ /* 0x000fe200078e00ff */
[----:B------:R-:W-:Y:S02]  /*2480*/  SHF.R.U32.HI R20, RZ, R7, R20 ;  /* 0x00000007ff147219 */ /* 0x000fe40000011614 */
[-C--:B--2---:R-:W-:Y:S02]  /*2490*/  SHF.R.U32.HI R19, RZ, R16.reuse, R19 ;  /* 0x00000010ff137219 */ /* 0x084fe40000011613 */
[----:B------:R-:W-:Y:S02]  /*24a0*/  SHF.R.U32.HI R5, RZ, R16, R5 ;  /* 0x00000010ff057219 */ /* 0x000fe40000011605 */
[----:B------:R-:W-:Y:S02]  /*24b0*/  SEL R19, R0, R19, !P0 ;  /* 0x0000001300137207 */ /* 0x000fe40004000000 */
[----:B------:R-:W-:Y:S02]  /*24c0*/  SHF.R.U32.HI R21, RZ, R7, R21 ;  /* 0x00000007ff157219 */ /* 0x000fe40000011615 */
[----:B---3--:R-:W-:-:S02]  /*24d0*/  ISETP.NE.AND P1, PT, R17, 0x1, PT ;  /* 0x000000011100780c */ /* 0x008fc40003f25270 */
[----:B------:R-:W-:Y:S02]  /*24e0*/  SEL R5, R9, R5, !P0 ;  /* 0x0000000509057207 */ /* 0x000fe40004000000 */
[----:B------:R-:W-:Y:S02]  /*24f0*/  SEL R20, R8, R20, !P1 ;  /* 0x0000001408147207 */ /* 0x000fe40004800000 */
[----:B------:R-:W-:Y:S01]  /*2500*/  SEL R21, R10, R21, !P1 ;  /* 0x000000150a157207 */ /* 0x000fe20004800000 */
[----:B----4-:R-:W-:-:S04]  /*2510*/  IMAD.HI.U32 R18, R19, R2, RZ ;  /* 0x0000000213127227 */ /* 0x010fc800078e00ff */
        /* <DEDUP_REMOVED lines=10> */
[----:B------:R-:W-:-:S04]  /*25c0*/  @!P0 IMAD.HI.U32 R7, R21, R2, RZ ;  /* 0x0000000215078227 */ /* 0x000fc800078e00ff */
[----:B------:R-:W-:Y:S01]  /*25d0*/  IMAD.MOV R2, RZ, RZ, -R6 ;  /* 0x000000ffff027224 */ /* 0x000fe200078e0a06 */
[----:B------:R-:W-:Y:S02]  /*25e0*/  @!P0 SHF.R.U32.HI R3, RZ, R3, R7 ;  /* 0x00000003ff038219 */ /* 0x000fe40000011607 */
[----:B------:R-:W-:Y:S01]  /*25f0*/  IADD3 R7, PT, PT, -R5, RZ, RZ ;  /* 0x000000ff05077210 */ /* 0x000fe20007ffe1ff */
[----:B------:R-:W-:Y:S01]  /*2600*/  IMAD R2, R22, R2, R5 ;  /* 0x0000000216027224 */ /* 0x000fe200078e0205 */
        /* <DEDUP_REMOVED lines=10> */
.L_x_34:
[----:B------:R-:W1:Y:S02]  /*26b0*/  LDCU UR8, c[0x0][0xb30] ;  /* 0x00016600ff0877ac */ /* 0x000e640008000800 */
[----:B-1----:R-:W-:-:S09]  /*26c0*/  UISETP.NE.AND UP0, UPT, UR8, 0x1, UPT ;  /* 0x000000010800788c */ /* 0x002fd2000bf05270 */
[----:B------:R-:W-:Y:S05]  /*26d0*/  BRA.U UP0, `(.L_x_35) ;  /* 0x0000000100407547 */ /* 0x000fea000b800000 */
[----:B------:R-:W1:Y:S08]  /*26e0*/  LDC.64 R4, c[0x0][0xb10] ;  /* 0x0002c400ff047b82 */ /* 0x000e700000000a00 */
[----:B------:R-:W2:Y:S08]  /*26f0*/  LDC.64 R2, c[0x0][0xb18] ;  /* 0x0002c600ff027b82 */ /* 0x000eb00000000a00 */
[----:B------:R-:W3:Y:S08]  /*2700*/  LDC R6, c[0x0][0xb20] ;  /* 0x0002c800ff067b82 */ /* 0x000ef00000000800 */
[----:B------:R-:W4:Y:S01]  /*2710*/  LDC R7, c[0x0][0xb0c] ;  /* 0x0002c300ff077b82 */ /* 0x000f220000000800 */
[----:B-1----:R-:W-:-:S05]  /*2720*/  IMAD.HI.U32 R4, R10, R4, RZ ;  /* 0x000000040a047227 */ /* 0x002fca00078e00ff */
[----:B------:R-:W-:Y:S01]  /*2730*/  SHF.R.U32.HI R4, RZ, R5, R4 ;  /* 0x00000005ff047219 */ /* 0x000fe20000011604 */
[----:B--2---:R-:W-:Y:S01]  /*2740*/  IMAD.HI.U32 R3, R9, R3, RZ ;  /* 0x0000000309037227 */ /* 0x004fe200078e00ff */
[----:B------:R-:W-:-:S04]  /*2750*/  ISETP.NE.AND P0, PT, R2, 0x1, PT ;  /* 0x000000010200780c */ /* 0x000fc80003f05270 */
[----:B---3--:R-:W-:-:S04]  /*2760*/  SHF.R.U32.HI R3, RZ, R6, R3 ;  /* 0x00000006ff037219 */ /* 0x008fc80000011603 */
[----:B------:R-:W-:Y:S02]  /*2770*/  SEL R3, R9, R3, !P0 ;  /* 0x0000000309037207 */ /* 0x000fe40004000000 */
[----:B----4-:R-:W-:-:S04]  /*2780*/  ISETP.NE.AND P1, PT, R7, 0x1, PT ;  /* 0x000000010700780c */ /* 0x010fc80003f25270 */
[----:B------:R-:W-:-:S05]  /*2790*/  SEL R4, R10, R4, !P1 ;  /* 0x000000040a047207 */ /* 0x000fca0004800000 */
[----:B------:R-:W-:Y:S02]  /*27a0*/  IMAD.IADD R5, R3, 0x1, -R4 ;  /* 0x0000000103057824 */ /* 0x000fe400078e0a04 */
[----:B------:R-:W-:Y:S02]  /*27b0*/  IMAD.IADD R3, R4, 0x1, -R3 ;  /* 0x0000000104037824 */ /* 0x000fe400078e0a03 */
[----:B------:R-:W-:Y:S02]  /*27c0*/  IMAD R10, R5, R7, R10 ;  /* 0x00000007050a7224 */ /* 0x000fe400078e020a */
[----:B------:R-:W-:-:S07]  /*27d0*/  IMAD R9, R3, R2, R9 ;  /* 0x0000000203097224 */ /* 0x000fce00078e0209 */
.L_x_35:
[----:B------:R-:W-:Y:S01]  /*27e0*/  VIADD R14, R14, 0x1 ;  /* 0x000000010e0e7836 */ /* 0x000fe20000000000 */
[----:B------:R-:W-:Y:S01]  /*27f0*/  PLOP3.LUT P1, PT, PT, PT, PT, 0x80, 0x8 ;  /* 0x000000000008781c */ /* 0x000fe20003f2f070 */
[----:B------:R-:W-:Y:S02]  /*2800*/  IMAD.IADD R48, R10, 0x1, R46 ;  /* 0x000000010a307824 */ /* 0x000fe400078e022e */
[----:B------:R-:W-:Y:S01]  /*2810*/  IMAD.IADD R47, R9, 0x1, R31 ;  /* 0x00000001092f7824 */ /* 0x000fe200078e021f */
[----:B------:R-:W-:-:S04]  /*2820*/  ISETP.NE.AND P0, PT, R14, 0x2, PT ;  /* 0x000000020e00780c */ /* 0x000fc80003f05270 */
[----:B------:R-:W-:Y:S02]  /*2830*/  SEL R2, RZ, 0x1, P0 ;  /* 0x00000001ff027807 */ /* 0x000fe40000000000 */
[----:B------:R-:W-:Y:S02]  /*2840*/  SEL R14, R14, RZ, P0 ;  /* 0x000000ff0e0e7207 */ /* 0x000fe40000000000 */
[----:B------:R-:W-:Y:S01]  /*2850*/  LOP3.LUT R13, R13, R2, RZ, 0x3c, !PT ;  /* 0x000000020d0d7212 */ /* 0x000fe200078e3cff */
[----:B------:R-:W-:Y:S06]  /*2860*/  @P2 BRA `(.L_x_36) ;  /* 0xfffffff000982947 */ /* 0x000fec000383ffff */
[----:B------:R-:W-:Y:S01]  /*2870*/  UIADD3 UR4, UPT, UPT, UR4, 0x188, URZ ;  /* 0x0000018804047890 */ /* 0x000fe2000fffe0ff */
[----:B------:R-:W-:-:S03]  /*2880*/  SHF.L.U32 R2, R15, 0x1f, RZ ;  /* 0x0000001f0f027819 */ /* 0x000fc600000006ff */
[----:B------:R-:W-:-:S09]  /*2890*/  ULEA UR5, UR6, UR4, 0x3 ;  /* 0x0000000406057291 */ /* 0x000fd2000f8e18ff */
[----:B------:R-:W1:Y:S02]  /*28a0*/  SYNCS.PHASECHK.TRANS64.TRYWAIT P0, [UR5], R2 ;  /* 0x00000002ff0075a7 */ /* 0x000e640008001105 */
[----:B-1----:R-:W-:Y:S05]  /*28b0*/  @!P0 BRA `(.L_x_37) ;  /* 0x0000005000f48947 */ /* 0x002fea0003800000 */
.L_x_153:
[----:B------:R-:W-:-:S04]  /*28c0*/  UIADD3 UR6, UPT, UPT, UR6, 0x1, URZ ;  /* 0x0000000106067890 */ /* 0x000fc8000fffe0ff */
[----:B------:R-:W-:-:S04]  /*28d0*/  UISETP.NE.AND UP0, UPT, UR6, 0x31, UPT ;  /* 0x000000310600788c */ /* 0x000fc8000bf05270 */
[----:B------:R-:W-:Y:S02]  /*28e0*/  USEL UR7, URZ, 0x1, UP0 ;  /* 0x00000001ff077887 */ /* 0x000fe40008000000 */
[----:B------:R-:W-:-:S04]  /*28f0*/  USEL UR6, UR6, URZ, UP0 ;  /* 0x000000ff06067287 */ /* 0x000fc80008000000 */
[----:B------:R-:W-:Y:S01]  /*2900*/  ULEA UR5, UR6, UR4, 0x3 ;  /* 0x0000000406057291 */ /* 0x000fe2000f8e18ff */
[----:B-1----:R-:W-:-:S04]  /*2910*/  LOP3.LUT R2, R15, UR7, RZ, 0x3c, !PT ;  /* 0x000000070f027c12 */ /* 0x002fc8000f8e3cff */
[----:B------:R-:W-:-:S04]  /*2920*/  SHF.L.U32 R3, R2, 0x1f, RZ ;  /* 0x0000001f02037819 */ /* 0x000fc800000006ff */
[----:B------:R-:W1:Y:S02]  /*2930*/  SYNCS.PHASECHK.TRANS64.TRYWAIT P0, [UR5], R3 ;  /* 0x00000003ff0075a7 */ /* 0x000e640008001105 */
[----:B-1----:R-:W-:Y:S05]  /*2940*/  @!P0 BRA `(.L_x_38) ;  /* 0x0000005000e88947 */ /* 0x002fea0003800000 */
.L_x_155:
[----:B------:R-:W-:-:S04]  /*2950*/  UIADD3 UR6, UPT, UPT, UR6, 0x1, URZ ;  /* 0x0000000106067890 */ /* 0x000fc8000fffe0ff */
[----:B------:R-:W-:-:S04]  /*2960*/  UISETP.NE.AND UP0, UPT, UR6, 0x31, UPT ;  /* 0x000000310600788c */ /* 0x000fc8000bf05270 */
[----:B------:R-:W-:Y:S02]  /*2970*/  USEL UR7, URZ, 0x1, UP0 ;  /* 0x00000001ff077887 */ /* 0x000fe40008000000 */
[----:B------:R-:W-:-:S04]  /*2980*/  USEL UR6, UR6, URZ, UP0 ;  /* 0x000000ff06067287 */ /* 0x000fc80008000000 */
[----:B------:R-:W-:Y:S01]  /*2990*/  ULEA UR5, UR6, UR4, 0x3 ;  /* 0x0000000406057291 */ /* 0x000fe2000f8e18ff */
[----:B------:R-:W-:-:S04]  /*29a0*/  LOP3.LUT R2, R2, UR7, RZ, 0x3c, !PT ;  /* 0x0000000702027c12 */ /* 0x000fc8000f8e3cff */
[----:B-1----:R-:W-:-:S04]  /*29b0*/  SHF.L.U32 R3, R2, 0x1f, RZ ;  /* 0x0000001f02037819 */ /* 0x002fc800000006ff */
[----:B------:R-:W1:Y:S02]  /*29c0*/  SYNCS.PHASECHK.TRANS64.TRYWAIT P0, [UR5], R3 ;  /* 0x00000003ff0075a7 */ /* 0x000e640008001105 */
[----:B-1----:R-:W-:Y:S05]  /*29d0*/  @!P0 BRA `(.L_x_39) ;  /* 0x0000005000dc8947 */ /* 0x002fea0003800000 */
.L_x_157:
        /* <DEDUP_REMOVED lines=9> */
.L_x_159:
        /* <DEDUP_REMOVED lines=9> */
.L_x_161:
        /* <DEDUP_REMOVED lines=9> */
.L_x_163:
        /* <DEDUP_REMOVED lines=9> */
.L_x_165:
        /* <DEDUP_REMOVED lines=9> */
.L_x_167:
        /* <DEDUP_REMOVED lines=9> */
.L_x_169:
        /* <DEDUP_REMOVED lines=9> */
.L_x_171:
        /* <DEDUP_REMOVED lines=9> */
.L_x_173:
        /* <DEDUP_REMOVED lines=9> */
.L_x_175:
        /* <DEDUP_REMOVED lines=9> */
.L_x_177:
        /* <DEDUP_REMOVED lines=9> */
.L_x_179:
        /* <DEDUP_REMOVED lines=9> */
.L_x_181:
        /* <DEDUP_REMOVED lines=9> */
.L_x_183:
        /* <DEDUP_REMOVED lines=9> */
.L_x_185:
        /* <DEDUP_REMOVED lines=9> */
.L_x_187:
        /* <DEDUP_REMOVED lines=9> */
.L_x_189:
        /* <DEDUP_REMOVED lines=9> */
.L_x_191:
        /* <DEDUP_REMOVED lines=9> */
.L_x_193:
        /* <DEDUP_REMOVED lines=9> */
.L_x_195:
        /* <DEDUP_REMOVED lines=9> */
.L_x_197:
        /* <DEDUP_REMOVED lines=9> */
.L_x_199:
        /* <DEDUP_REMOVED lines=9> */
.L_x_201:
        /* <DEDUP_REMOVED lines=9> */
.L_x_203:
        /* <DEDUP_REMOVED lines=9> */
.L_x_205:
        /* <DEDUP_REMOVED lines=9> */
.L_x_207:
        /* <DEDUP_REMOVED lines=9> */
.L_x_209:
        /* <DEDUP_REMOVED lines=9> */
.L_x_211:
        /* <DEDUP_REMOVED lines=9> */
.L_x_213:
        /* <DEDUP_REMOVED lines=9> */
.L_x_215:
        /* <DEDUP_REMOVED lines=9> */
.L_x_217:
        /* <DEDUP_REMOVED lines=9> */
.L_x_219:
        /* <DEDUP_REMOVED lines=9> */
.L_x_221:
        /* <DEDUP_REMOVED lines=9> */
.L_x_223:
        /* <DEDUP_REMOVED lines=9> */
.L_x_225:
        /* <DEDUP_REMOVED lines=9> */
.L_x_227:
        /* <DEDUP_REMOVED lines=9> */
.L_x_229:
        /* <DEDUP_REMOVED lines=9> */
.L_x_231:
        /* <DEDUP_REMOVED lines=9> */
.L_x_233:
        /* <DEDUP_REMOVED lines=9> */
.L_x_235:
        /* <DEDUP_REMOVED lines=9> */
.L_x_237:
        /* <DEDUP_REMOVED lines=9> */
.L_x_239:
        /* <DEDUP_REMOVED lines=9> */
.L_x_241:
        /* <DEDUP_REMOVED lines=9> */
.L_x_243:
        /* <DEDUP_REMOVED lines=9> */
.L_x_245:
        /* <DEDUP_REMOVED lines=9> */
.L_x_247:
[----:B------:R-:W-:-:S04]  /*4330*/  UIADD3 UR6, UPT, UPT, UR6, 0x1, URZ ;  /* 0x0000000106067890 */ /* 0x000fc8000fffe0ff */
[----:B------:R-:W-:-:S04]  /*4340*/  UISETP.NE.AND UP0, UPT, UR6, 0x31, UPT ;  /* 0x000000310600788c */ /* 0x000fc8000bf05270 */
[----:B------:R-:W-:Y:S02]  /*4350*/  USEL UR5, URZ, 0x1, UP0 ;  /* 0x00000001ff057887 */ /* 0x000fe40008000000 */
[----:B------:R-:W-:-:S04]  /*4360*/  USEL UR6, UR6, URZ, UP0 ;  /* 0x000000ff06067287 */ /* 0x000fc80008000000 */
[----:B------:R-:W-:Y:S01]  /*4370*/  ULEA UR6, UR6, UR4, 0x3 ;  /* 0x0000000406067291 */ /* 0x000fe2000f8e18ff */
[----:B------:R-:W-:-:S04]  /*4380*/  LOP3.LUT R2, R2, UR5, RZ, 0x3c, !PT ;  /* 0x0000000502027c12 */ /* 0x000fc8000f8e3cff */
[----:B------:R-:W-:Y:S01]  /*4390*/  SHF.L.U32 R2, R2, 0x1f, RZ ;  /* 0x0000001f02027819 */ /* 0x000fe200000006ff */
[----:B-1--4-:R-:W-:-:S07]  /*43a0*/  IMAD.U32 R0, RZ, RZ, UR6 ;  /* 0x00000006ff007e24 */ /* 0x012fce000f8e00ff */
.L_x_85:
[----:B-1----:R1:W2:Y:S02]  /*43b0*/  SYNCS.PHASECHK.TRANS64.TRYWAIT P0, [R0+URZ], R2 ;  /* 0x00000002000075a7 */ /* 0x0022a400080011ff */
[----:B--2---:R-:W-:Y:S05]  /*43c0*/  @!P0 NANOSLEEP.SYNCS 0x989680 ;  /* 0x009896800000895d */ /* 0x004fea0003900000 */
[----:B------:R-:W2:Y:S02]  /*43d0*/  @!P0 SYNCS.PHASECHK.TRANS64 P0, [R0+URZ], R2 ;  /* 0x00000002000085a7 */ /* 0x000ea400080010ff */
[----:B--2---:R-:W-:Y:S05]  /*43e0*/  @P0 EXIT ;  /* 0x000000000000094d */ /* 0x004fea0003800000 */
[----:B------:R-:W-:Y:S05]  /*43f0*/  BRA `(.L_x_85) ;  /* 0xfffffffc00ec7947 */ /* 0x000fea000383ffff */
.L_x_18:
[----:B------:R-:W-:-:S04]  /*4400*/  UISETP.NE.AND UP1, UPT, UR37, URZ, UPT ;  /* 0x000000ff2500728c */ /* 0x000fc8000bf25270 */
[----:B------:R-:W-:-:S09]  /*4410*/  UISETP.NE.OR UP1, UPT, UR8, 0x1, UP1 ;  /* 0x000000010800788c */ /* 0x000fd20008f25670 */
[----:B------:R-:W-:Y:S05]  /*4420*/  BRA.U UP1, `(.L_x_86) ;  /* 0x0000000501487547 */ /* 0x000fea000b800000 */
[----:B------:R-:W-:Y:S01]  /*4430*/  ISETP.NE.AND P2, PT, R2, RZ, PT ;  /* 0x000000ff0200720c */ /* 0x000fe20003f45270 */
[----:B------:R-:W-:Y:S01]  /*4440*/  IMAD.MOV.U32 R12, RZ, RZ, 0x1 ;  /* 0x00000001ff0c7424 */ /* 0x000fe200078e00ff */
[----:B------:R-:W-:Y:S02]  /*4450*/  CS2R R10, SRZ ;  /* 0x00000000000a7805 */ /* 0x000fe4000001ff00 */
[----:B------:R-:W-:Y:S01]  /*4460*/  CS2R R8, SRZ ;  /* 0x0000000000087805 */ /* 0x000fe2000001ff00 */
[----:B------:R-:W-:Y:S01]  /*4470*/  UMOV UR4, 0x400 ;  /* 0x0000040000047882 */ /* 0x000fe20000000000 */
[----:B------:R-:W-:Y:S01]  /*4480*/  UMOV UR6, URZ ;  /* 0x000000ff00067c82 */ /* 0x000fe20008000000 */
[----:B------:R-:W-:-:S12]  /*4490*/  ULEA UR37, UR37, UR4, 0x18 ;  /* 0x0000000425257291 */ /* 0x000fd8000f8ec0ff */
.L_x_90:
[----:B------:R-:W-:Y:S02]  /*44a0*/  LEA R0, R8, UR37, 0x3 ;  /* 0x0000002508007c11 */ /* 0x000fe4000f8e18ff */
[----:B------:R-:W-:-:S03]  /*44b0*/  SHF.L.U32 R4, R9, 0x1f, RZ ;  /* 0x0000001f09047819 */ /* 0x000fc600000006ff */
[----:B------:R-:W-:Y:S01]  /*44c0*/  VIADD R5, R0, 0x3b0 ;  /* 0x000003b000057836 */ /* 0x000fe20000000000 */
[----:B------:R-:W1:Y:S02]  /*44d0*/  SYNCS.PHASECHK.TRANS64.TRYWAIT P0, [R0+URZ+0x3a0], R4 ;  /* 0x0003a004000075a7 */ /* 0x000e6400080011ff */
[----:B-1----:R-:W-:Y:S05]  /*44e0*/  @!P0 BRA `(.L_x_87) ;  /* 0x0000004800688947 */ /* 0x002fea0003800000 */
.L_x_248:
[----:B------:R-:W-:Y:S01]  /*44f0*/  ULEA UR5, UR6, UR37, 0x3 ;  /* 0x0000002506057291 */ /* 0x000fe2000f8e18ff */
[----:B-1----:R-:W-:Y:S01]  /*4500*/  PRMT R0, RZ, 0x654, R5 ;  /* 0x00000654ff007816 */ /* 0x002fe20000000005 */
[----:B------:R-:W-:Y:S01]  /*4510*/  @!P2 IMAD.MOV.U32 R4, RZ, RZ, 0x10 ;  /* 0x00000010ff04a424 */ /* 0x000fe200078e00ff */
[----:B------:R-:W-:Y:S01]  /*4520*/  SHF.L.U32 R5, R12, 0x1f, RZ ;  /* 0x0000001f0c057819 */ /* 0x000fe200000006ff */
[----:B------:R-:W-:Y:S01]  /*4530*/  UIADD3 UR4, UPT, UPT, UR5, 0x340, URZ ;  /* 0x0000034005047890 */ /* 0x000fe2000fffe0ff */
[----:B------:R1:W-:Y:S05]  /*4540*/  SYNCS.ARRIVE.TRANS64.RED.A1T0 RZ, [R0+URZ], RZ ;  /* 0x000000ff00ff79a7 */ /* 0x0003ea00081004ff */
[----:B------:R-:W-:Y:S01]  /*4550*/  IMAD.U32 R6, RZ, RZ, UR4 ;  /* 0x00000004ff067e24 */ /* 0x000fe2000f8e00ff */
[----:B------:R-:W2:Y:S04]  /*4560*/  SYNCS.PHASECHK.TRANS64.TRYWAIT P0, [UR5+0x350], R5 ;  /* 0x00035005ff0075a7 */ /* 0x000ea80008001105 */
[----:B------:R-:W-:Y:S01]  /*4570*/  PRMT R6, R2, 0x654, R6 ;  /* 0x0000065402067816 */ /* 0x000fe20000000006 */
[----:B-12---:R-:W-:Y:S06]  /*4580*/  @!P0 BRA `(.L_x_88) ;  /* 0x0000004800548947 */ /* 0x006fec0003800000 */
.L_x_250:
[----:B------:R-:W-:Y:S01]  /*4590*/  ULEA UR4, UR6, UR37, 0x4 ;  /* 0x0000002506047291 */ /* 0x000fe2000f8e20ff */
[----:B------:R-:W-:Y:S01]  /*45a0*/  SEL R3, R6, R3, !P2 ;  /* 0x0000000306037207 */ /* 0x000fe20005000000 */
[----:B------:R-:W-:Y:S01]  /*45b0*/  UIADD3 UR5, UPT, UPT, UR5, 0x340, URZ ;  /* 0x0000034005057890 */ /* 0x000fe2000fffe0ff */
[----:B-1----:R-:W-:Y:S01]  /*45c0*/  LEA R0, R11, UR37, 0x3 ;  /* 0x000000250b007c11 */ /* 0x002fe2000f8e18ff */
[----:B------:R-:W-:Y:S01]  /*45d0*/  UIADD3 UR4, UPT, UPT, UR4, 0x3d0, URZ ;  /* 0x000003d004047890 */ /* 0x000fe2000fffe0ff */
[----:B------:R1:W-:Y:S01]  /*45e0*/  @!P2 SYNCS.ARRIVE.TRANS64.RED RZ, [R3+URZ], R4 ;  /* 0x0000000403ffa9a7 */ /* 0x0003e200080004ff */
[----:B------:R-:W-:Y:S01]  /*45f0*/  UIADD3 UR6, UPT, UPT, UR6, 0x1, URZ ;  /* 0x0000000106067890 */ /* 0x000fe2000fffe0ff */
[----:B------:R-:W-:-:S03]  /*4600*/  VIADD R8, R8, 0x1 ;  /* 0x0000000108087836 */ /* 0x000fc60000000000 */
[----:B------:R-:W-:Y:S02]  /*4610*/  UISETP.NE.AND UP0, UPT, UR6, 0x2, UPT ;  /* 0x000000020600788c */ /* 0x000fe4000bf05270 */
[----:B------:R-:W-:Y:S01]  /*4620*/  ISETP.NE.AND P0, PT, R8, 0x2, PT ;  /* 0x000000020800780c */ /* 0x000fe20003f05270 */
[----:B------:R-:W-:Y:S06]  /*4630*/  UGETNEXTWORKID.BROADCAST [UR4], [UR5] ;  /* 0x00000000040073ca */ /* 0x000fec0008000100 */
[----:B------:R-:W-:Y:S02]  /*4640*/  USEL UR4, URZ, 0x1, UP0 ;  /* 0x00000001ff047887 */ /* 0x000fe40008000000 */
[----:B------:R-:W-:-:S04]  /*4650*/  USEL UR6, UR6, URZ, UP0 ;  /* 0x000000ff06067287 */ /* 0x000fc80008000000 */
[----:B------:R-:W-:Y:S02]  /*4660*/  LOP3.LUT R12, R12, UR4, RZ, 0x3c, !PT ;  /* 0x000000040c0c7c12 */ /* 0x000fe4000f8e3cff */
[----:B-1----:R-:W-:-:S04]  /*4670*/  SHF.L.U32 R4, R10, 0x1f, RZ ;  /* 0x0000001f0a047819 */ /* 0x002fc800000006ff */
[----:B------:R-:W1:Y:S02]  /*4680*/  SYNCS.PHASECHK.TRANS64.TRYWAIT P1, [R0+URZ+0x340], R4 ;  /* 0x00034004000075a7 */ /* 0x000e6400080211ff */
[----:B-1----:R-:W-:Y:S05]  /*4690*/  @!P1 BRA `(.L_x_89) ;  /* 0x0000004800289947 */ /* 0x002fea0003800000 */
.L_x_251:
[C---:B-1----:R-:W-:Y:S01]  /*46a0*/  LEA R4, R11.reuse, UR37, 0x4 ;  /* 0x000000250b047c11 */ /* 0x042fe2000f8e20ff */
[----:B------:R-:W-:Y:S01]  /*46b0*/  VIADD R0, R0, 0x350 ;  /* 0x0000035000007836 */ /* 0x000fe20000000000 */
[----:B------:R-:W-:Y:S01]  /*46c0*/  SEL R8, R8, RZ, P0 ;  /* 0x000000ff08087207 */ /* 0x000fe20000000000 */
[----:B------:R-:W-:-:S03]  /*46d0*/  VIADD R11, R11, 0x1 ;  /* 0x000000010b0b7836 */ /* 0x000fc60000000000 */
[----:B------:R-:W1:Y:S01]  /*46e0*/  LDS.128 R4, [R4+0x3d0] ;  /* 0x0003d00004047984 */ /* 0x000e620000000c00 */
[----:B------:R-:W-:Y:S02]  /*46f0*/  PRMT R0, RZ, 0x654, R0 ;  /* 0x00000654ff007816 */ /* 0x000fe40000000000 */
[C---:B------:R-:W-:Y:S01]  /*4700*/  ISETP.NE.AND P1, PT, R11.reuse, 0x2, PT ;  /* 0x000000020b00780c */ /* 0x040fe20003f25270 */
[----:B------:R-:W-:Y:S01]  /*4710*/  @!PT LDS RZ, [RZ] ;  /* 0x00000000fffff984 */ /* 0x000fe20000000800 */
[----:B------:R-:W-:Y:S01]  /*4720*/  @!PT LDS RZ, [RZ] ;  /* 0x00000000fffff984 */ /* 0x000fe20000000800 */
[----:B------:R-:W-:Y:S01]  /*4730*/  @!PT LDS RZ, [RZ] ;  /* 0x00000000fffff984 */ /* 0x000fe20000000800 */
[----:B------:R-:W-:Y:S01]  /*4740*/  @!PT LDS RZ, [RZ] ;  /* 0x00000000fffff984 */ /* 0x000fe20000000800 */
[----:B------:R2:W-:Y:S06]  /*4750*/  MEMBAR.ALL.CTA ;  /* 0x0000000000007992 */ /* 0x0005ec0000008000 */
[----:B--2---:R-:W2:Y:S01]  /*4760*/  FENCE.VIEW.ASYNC.S ;  /* 0x00000000000073c6 */ /* 0x004ea20000000000 */
[----:B------:R-:W-:Y:S01]  /*4770*/  SEL R11, R11, RZ, P1 ;  /* 0x000000ff0b0b7207 */ /* 0x000fe20000800000 */
[----:B--2---:R2:W-:Y:S01]  /*4780*/  SYNCS.ARRIVE.TRANS64.RED.A1T0 RZ, [R0+URZ], RZ ;  /* 0x000000ff00ff79a7 */ /* 0x0045e200081004ff */
[----:B-1----:R-:W-:-:S02]  /*4790*/  LOP3.LUT P3, RZ, R6, 0x1, RZ, 0xc0, !PT ;  /* 0x0000000106ff7812 */ /* 0x002fc4000786c0ff */
[----:B------:R-:W-:-:S04]  /*47a0*/  SEL R4, RZ, 0x1, P1 ;  /* 0x00000001ff047807 */ /* 0x000fc80000800000 */
[----:B------:R-:W-:Y:S02]  /*47b0*/  LOP3.LUT R10, R10, R4, RZ, 0x3c, !PT ;  /* 0x000000040a0a7212 */ /* 0x000fe400078e3cff */
[----:B--2---:R-:W-:-:S04]  /*47c0*/  SEL R0, RZ, 0x1, P0 ;  /* 0x00000001ff007807 */ /* 0x004fc80000000000 */
[----:B------:R-:W-:Y:S01]  /*47d0*/  LOP3.LUT R9, R9, R0, RZ, 0x3c, !PT ;  /* 0x0000000009097212 */ /* 0x000fe200078e3cff */
[----:B------:R-:W-:Y:S06]  /*47e0*/  @P3 BRA `(.L_x_90) ;  /* 0xfffffffc002c3947 */ /* 0x000fec000383ffff */
[----:B------:R-:W-:Y:S01]  /*47f0*/  ULEA UR5, UR6, UR37, 0x3 ;  /* 0x0000002506057291 */ /* 0x000fe2000f8e18ff */
[----:B------:R-:W-:-:S08]  /*4800*/  SHF.L.U32 R2, R12, 0x1f, RZ ;  /* 0x0000001f0c027819 */ /* 0x000fd000000006ff */
[----:B------:R-:W1:Y:S02]  /*4810*/  SYNCS.PHASECHK.TRANS64 P0, [UR5+0x350], R2 ;  /* 0x00035002ff0075a7 */ /* 0x000e640008001005 */
[----:B-1----:R-:W-:Y:S05]  /*4820*/  @P0 BRA `(.L_x_91) ;  /* 0x0000000000080947 */ /* 0x002fea0003800000 */
[----:B------:R-:W1:Y:S02]  /*4830*/  SYNCS.PHASECHK.TRANS64.TRYWAIT P0, [UR5+0x350], R2 ;  /* 0x00035002ff0075a7 */ /* 0x000e640008001105 */
[----:B-1----:R-:W-:Y:S05]  /*4840*/  @!P0 BRA `(.L_x_92) ;  /* 0x0000004400d08947 */ /* 0x002fea0003800000 */
.L_x_91:
[----:B------:R-:W-:-:S04]  /*4850*/  UIADD3 UR4, UPT, UPT, UR6, 0x1, URZ ;  /* 0x0000000106047890 */ /* 0x000fc8000fffe0ff */
[----:B------:R-:W-:-:S04]  /*4860*/  UISETP.NE.AND UP0, UPT, UR4, 0x2, UPT ;  /* 0x000000020400788c */ /* 0x000fc8000bf05270 */
[----:B------:R-:W-:Y:S02]  /*4870*/  USEL UR7, URZ, 0x1, UP0 ;  /* 0x00000001ff077887 */ /* 0x000fe40008000000 */
[----:B------:R-:W-:-:S04]  /*4880*/  USEL UR4, UR4, URZ, UP0 ;  /* 0x000000ff04047287 */ /* 0x000fc80008000000 */
[----:B------:R-:W-:Y:S01]  /*4890*/  ULEA UR4, UR4, UR37, 0x3 ;  /* 0x0000002504047291 */ /* 0x000fe2000f8e18ff */
[----:B-1----:R-:W-:-:S04]  /*48a0*/  LOP3.LUT R2, R12, UR7, RZ, 0x3c, !PT ;  /* 0x000000070c027c12 */ /* 0x002fc8000f8e3cff */
[----:B------:R-:W-:-:S04]  /*48b0*/  SHF.L.U32 R0, R2, 0x1f, RZ ;  /* 0x0000001f02007819 */ /* 0x000fc800000006ff */
[----:B------:R-:W1:Y:S02]  /*48c0*/  SYNCS.PHASECHK.TRANS64 P0, [UR4+0x350], R0 ;  /* 0x00035000ff0075a7 */ /* 0x000e640008001004 */
[----:B-1----:R-:W-:Y:S05]  /*48d0*/  @P0 EXIT ;  /* 0x000000000000094d */ /* 0x002fea0003800000 */
[----:B------:R-:W-:Y:S02]  /*48e0*/  SHF.L.U32 R2, R2, 0x1f, RZ ;  /* 0x0000001f02027819 */ /* 0x000fe400000006ff */
[----:B------:R-:W-:-:S07]  /*48f0*/  MOV R0, UR4 ;  /* 0x0000000400007c02 */ /* 0x000fce0008000f00 */
.L_x_93:
[----:B-1----:R1:W2:Y:S02]  /*4900*/  SYNCS.PHASECHK.TRANS64.TRYWAIT P0, [R0+URZ+0x350], R2 ;  /* 0x00035002000075a7 */ /* 0x0022a400080011ff */
[----:B--2---:R-:W-:Y:S05]  /*4910*/  @!P0 NANOSLEEP.SYNCS 0x989680 ;  /* 0x009896800000895d */ /* 0x004fea0003900000 */
[----:B------:R-:W2:Y:S02]  /*4920*/  @!P0 SYNCS.PHASECHK.TRANS64 P0, [R0+URZ+0x350], R2 ;  /* 0x00035002000085a7 */ /* 0x000ea400080010ff */
[----:B--2---:R-:W-:Y:S05]  /*4930*/  @P0 EXIT ;  /* 0x000000000000094d */ /* 0x004fea0003800000 */
[----:B------:R-:W-:Y:S05]  /*4940*/  BRA `(.L_x_93) ;  /* 0xfffffffc00ec7947 */ /* 0x000fea000383ffff */
.L_x_86:
[----:B------:R-:W-:-:S09]  /*4950*/  UISETP.NE.AND UP1, UPT, UR8, URZ, UPT ;  /* 0x000000ff0800728c */ /* 0x000fd2000bf25270 */
[----:B------:R-:W-:Y:S05]  /*4960*/  BRA.U UP1, `(.L_x_94) ;  /* 0x0000000d01907547 */ /* 0x000fea000b800000 */
[----:B------:R-:W-:Y:S01]  /*4970*/  UMOV UR4, 0x40 ;  /* 0x0000004000047882 */ /* 0x000fe20000000000 */
[----:B------:R-:W-:Y:S01]  /*4980*/  NOP ;  /* 0x0000000000007918 */ /* 0x000fe20000000000 */
[----:B------:R-:W-:Y:S01]  /*4990*/  ULEA UR4, UR37, UR4, 0x18 ;  /* 0x0000000425047291 */ /* 0x000fe2000f8ec0ff */
[----:B------:R-:W-:Y:S02]  /*49a0*/  UMOV UR5, 0x400 ;  /* 0x0000040000057882 */ /* 0x000fe40000000000 */
[----:B------:R-:W-:-:S06]  /*49b0*/  ULEA UR37, UR37, UR5, 0x18 ;  /* 0x0000000525257291 */ /* 0x000fcc000f8ec0ff */
[----:B------:R-:W1:Y:S02]  /*49c0*/  LDS.U8 R0, [UR4+0x1c] ;  /* 0x00001c04ff007984 */ /* 0x000e640008000000 */
[----:B-1----:R-:W-:-:S13]  /*49d0*/  ISETP.NE.AND P0, PT, R0, RZ, PT ;  /* 0x000000ff0000720c */ /* 0x002fda0003f05270 */
[----:B------:R-:W-:Y:S05]  /*49e0*/  @P0 BRA `(.L_x_95) ;  /* 0x0000000000580947 */ /* 0x000fea0003800000 */
[----:B------:R-:W-:-:S13]  /*49f0*/  ELECT P0, URZ, PT ;  /* 0x0000000000ff782f */ /* 0x000fda0003800000 */
[----:B------:R-:W-:Y:S05]  /*4a00*/  @!P0 BRA `(.L_x_96) ;  /* 0x0000000000608947 */ /* 0x000fea0003800000 */
[----:B------:R-:W-:Y:S01]  /*4a10*/  UMOV UR5, 0x10 ;  /* 0x0000001000057882 */ /* 0x000fe20000000000 */
[----:B------:R-:W-:Y:S01]  /*4a20*/  HFMA2 R0, -RZ, RZ, 0, 5.9604644775390625e-08 ;  /* 0x00000001ff007431 */ /* 0x000fe200000001ff */
[----:B------:R-:W-:-:S03]  /*4a30*/  MOV R2, 0xffff ;  /* 0x0000ffff00027802 */ /* 0x000fc60000000f00 */
[----:B------:R-:W-:Y:S04]  /*4a40*/  DEPBAR.LE SB1, 0x36 ;  /* 0x00009d800000791a */ /* 0x000fe80000000000 */
[----:B------:R-:W1:Y:S02]  /*4a50*/  UTCATOMSWS.FIND_AND_SET.ALIGN UP0, UR5, UR5 ;  /* 0x00000005000575e3 */ /* 0x000e640008000800 */
[----:B-1----:R-:W-:Y:S01]  /*4a60*/  MOV R3, UR5 ;  /* 0x0000000500037c02 */ /* 0x002fe20008000f00 */
[----:B------:R-:W-:Y:S06]  /*4a70*/  BRA.U UP0, `(.L_x_97) ;  /* 0x0000000100187547 */ /* 0x000fec000b800000 */
.L_x_98:
[----:B------:R-:W-:Y:S05]  /*4a80*/  NANOSLEEP 0x64 ;  /* 0x000000640000795d */ /* 0x000fea0003800000 */
[----:B------:R-:W-:-:S05]  /*4a90*/  UMOV UR5, 0x10 ;  /* 0x0000001000057882 */ /* 0x000fca0000000000 */
[----:B------:R-:W-:Y:S04]  /*4aa0*/  DEPBAR.LE SB1, 0x36 ;  /* 0x00009d800000791a */ /* 0x000fe80000000000 */
[----:B------:R-:W1:Y:S02]  /*4ab0*/  UTCATOMSWS.FIND_AND_SET.ALIGN UP0, UR5, UR5 ;  /* 0x00000005000575e3 */ /* 0x000e640008000800 */
[----:B-1----:R-:W-:Y:S01]  /*4ac0*/  MOV R3, UR5 ;  /* 0x0000000500037c02 */ /* 0x002fe20008000f00 */
[----:B------:R-:W-:Y:S05]  /*4ad0*/  BRA.U !UP0, `(.L_x_98) ;  /* 0xfffffffd08e87547 */ /* 0x000fea000b83ffff */
.L_x_97:
[-C--:B------:R-:W-:Y:S02]  /*4ae0*/  SHF.L.U32 R2, R2, R3.reuse, RZ ;  /* 0x0000000302027219 */ /* 0x080fe400000006ff */
[----:B------:R-:W-:Y:S01]  /*4af0*/  SHF.L.U32 R0, R0, R3, RZ ;  /* 0x0000000300007219 */ /* 0x000fe200000006ff */
[----:B------:R-:W-:Y:S02]  /*4b00*/  IMAD.SHL.U32 R3, R3, 0x20, RZ ;  /* 0x0000002003037824 */ /* 0x000fe400078e00ff */
[----:B------:R1:W-:Y:S04]  /*4b10*/  ATOMS.OR RZ, [UR4+0x14], R2 ;  /* 0x00001402ffff798c */ /* 0x0003e8000b000004 */
[----:B------:R1:W-:Y:S04]  /*4b20*/  ATOMS.OR RZ, [UR4+0x18], R0 ;  /* 0x00001800ffff798c */ /* 0x0003e8000b000004 */
[----:B------:R1:W-:Y:S01]  /*4b30*/  STS [UR37+0x3f0], R3 ;  /* 0x0003f003ff007988 */ /* 0x0003e20008000825 */
[----:B------:R-:W-:Y:S05]  /*4b40*/  BRA `(.L_x_96) ;  /* 0x0000000000107947 */ /* 0x000fea0003800000 */
.L_x_95:
[----:B------:R-:W-:Y:S02]  /*4b50*/  MOV R0, 0xffffffff ;  /* 0xffffffff00007802 */ /* 0x000fe40000000f00 */
[----:B------:R-:W-:-:S03]  /*4b60*/  MOV R2, 0x4b90 ;  /* 0x00004b9000027802 */ /* 0x000fc60000000f00 */
[----:B------:R1:W-:Y:S04]  /*4b70*/  STS [UR37+0x3f0], R0 ;  /* 0x0003f000ff007988 */ /* 0x0003e80008000825 */
[----:B-1-3-5:R-:W-:Y:S05]  /*4b80*/  CALL.REL.NOINC `($__internal_1_$__cuda_sm10x_tcgen05_guardrail_trap_phase_invalid_during_alloc) ;  /* 0x0000004800607944 */ /* 0x02afea0003c00000 */
.L_x_96:
[----:B------:R-:W-:Y:S05]  /*4b90*/  WARPSYNC.ALL ;  /* 0x0000000000007948 */ /* 0x000fea0003800000 */
[----:B------:R-:W2:Y:S01]  /*4ba0*/  S2UR UR6, SR_CgaCtaId ;  /* 0x00000000000679c3 */ /* 0x000ea20000008800 */
[----:B------:R-:W-:Y:S01]  /*4bb0*/  UMOV UR4, 0x400 ;  /* 0x0000040000047882 */ /* 0x000fe20000000000 */
[----:B------:R-:W-:-:S06]  /*4bc0*/  NOP ;  /* 0x0000000000007918 */ /* 0x000fcc0000000000 */
[----:B------:R-:W-:Y:S06]  /*4bd0*/  BAR.ARV 0x6, 0xa0 ;  /* 0x0182800000007b1d */ /* 0x000fec0000002000 */
[----:B------:R-:W4:Y:S01]  /*4be0*/  LDCU UR7, c[0x0][0x38c] ;  /* 0x00007180ff0777ac */ /* 0x000f220008000800 */
[----:B------:R-:W-:Y:S01]  /*4bf0*/  IMAD.MOV.U32 R11, RZ, RZ, 0x1 ;  /* 0x00000001ff0b7424 */ /* 0x000fe200078e00ff */
[----:B------:R-:W-:Y:S01]  /*4c00*/  CS2R R8, SRZ ;  /* 0x0000000000087805 */ /* 0x000fe2000001ff00 */
[----:B------:R-:W-:Y:S01]  /*4c10*/  IMAD.MOV.U32 R10, RZ, RZ, RZ ;  /* 0x000000ffff0a7224 */ /* 0x000fe200078e00ff */
[----:B------:R-:W-:Y:S01]  /*4c20*/  UMOV UR17, URZ ;  /* 0x000000ff00117c82 */ /* 0x000fe20008000000 */
[----:B------:R-:W-:Y:S01]  /*4c30*/  UMOV UR16, URZ ;  /* 0x000000ff00107c82 */ /* 0x000fe20008000000 */
[----:B------:R-:W-:Y:S01]  /*4c40*/  UMOV UR22, 0x0 ;  /* 0x0000000000167882 */ /* 0x000fe20000000000 */
[----:B------:R-:W-:Y:S01]  /*4c50*/  UMOV UR23, 0x40284a0 ;  /* 0x040284a000177882 */ /* 0x000fe20000000000 */
[----:B------:R-:W-:Y:S01]  /*4c60*/  UMOV UR20, 0x0 ;  /* 0x0000000000147882 */ /* 0x000fe20000000000 */
[----:B------:R-:W-:Y:S01]  /*4c70*/  UMOV UR21, 0x40284a0 ;  /* 0x040284a000157882 */ /* 0x000fe20000000000 */
[----:B--2---:R-:W-:Y:S01]  /*4c80*/  ULEA UR6, UR6, UR4, 0x18 ;  /* 0x0000000406067291 */ /* 0x004fe2000f8ec0ff */
[----:B------:R-:W2:Y:S03]  /*4c90*/  LDCU UR4, c[0x0][0x38c] ;  /* 0x00007180ff0477ac */ /* 0x000ea60008000800 */
[----:B------:R-:W-:-:S02]  /*4ca0*/  UIADD3 UR11, UPT, UPT, UR6, 0x32500, URZ ;  /* 0x00032500060b7890 */ /* 0x000fc4000fffe0ff */
[----:B----4-:R-:W-:-:S03]  /*4cb0*/  UIADD3 UR7, UPT, UPT, UR7, 0x3f, URZ ;  /* 0x0000003f07077890 */ /* 0x010fc6000fffe0ff */
[----:B-1----:R-:W1:Y:S01]  /*4cc0*/  LDS R0, [UR6+0x3f0] ;  /* 0x0003f006ff007984 */ /* 0x002e620008000800 */
[----:B------:R-:W-:Y:S02]  /*4cd0*/  UIADD3 UR18, UPT, UPT, UR6, 0x1500, URZ ;  /* 0x0000150006127890 */ /* 0x000fe4000fffe0ff */
[----:B------:R-:W-:Y:S02]  /*4ce0*/  USHF.R.S32.HI UR5, URZ, 0x1f, UR7 ;  /* 0x0000001fff057899 */ /* 0x000fe40008011407 */
[----:B------:R-:W-:Y:S02]  /*4cf0*/  USHF.R.U32.HI UR11, URZ, 0x4, UR11 ;  /* 0x00000004ff0b7899 */ /* 0x000fe4000801160b */
[----:B------:R-:W-:Y:S02]  /*4d00*/  ULEA.HI UR5, UR5, UR7, URZ, 0x6 ;  /* 0x0000000705057291 */ /* 0x000fe4000f8f30ff */
[----:B------:R-:W-:Y:S02]  /*4d10*/  USHF.R.U32.HI UR18, URZ, 0x4, UR18 ;  /* 0x00000004ff127899 */ /* 0x000fe40008011612 */
[----:B------:R-:W-:-:S02]  /*4d20*/  USHF.R.S32.HI UR5, URZ, 0x6, UR5 ;  /* 0x00000006ff057899 */ /* 0x000fc40008011405 */
[----:B------:R-:W-:Y:S02]  /*4d30*/  ULOP3.LUT UR11, UR11, 0x3fff, URZ, 0xc0, !UPT ;  /* 0x00003fff0b0b7892 */ /* 0x000fe4000f8ec0ff */
[----:B------:R-:W-:Y:S02]  /*4d40*/  UISETP.LT.AND UP0, UPT, UR5, 0x1, UPT ;  /* 0x000000010500788c */ /* 0x000fe4000bf01270 */
[----:B------:R-:W-:Y:S02]  /*4d50*/  ULOP3.LUT UR18, UR18, 0x3fff, URZ, 0xc0, !UPT ;  /* 0x00003fff12127892 */ /* 0x000fe4000f8ec0ff */
[----:B------:R-:W-:Y:S02]  /*4d60*/  USEL UR10, UR5, 0x1, !UP0 ;  /* 0x00000001050a7887 */ /* 0x000fe4000c000000 */
[----:B------:R-:W-:Y:S02]  /*4d70*/  ULOP3.LUT UR11, UR11, 0x10000, URZ, 0xfc, !UPT ;  /* 0x000100000b0b7892 */ /* 0x000fe4000f8efcff */
[----:B------:R-:W-:-:S02]  /*4d80*/  UIADD3 UR10, UPT, UPT, -UR10, URZ, URZ ;  /* 0x000000ff0a0a7290 */ /* 0x000fc4000fffe1ff */
[----:B--2---:R-:W-:Y:S01]  /*4d90*/  UISETP.GE.AND UP3, UPT, UR4, 0x1, UPT ;  /* 0x000000010400788c */ /* 0x004fe2000bf66270 */
[----:B-1----:R-:W-:-:S15]  /*4da0*/  R2UR UR19, R0 ;  /* 0x00000000001372ca */ /* 0x002fde00000e0000 */
.L_x_105:
[----:B------:R-:W-:Y:S02]  /*4db0*/  LEA R0, R10, UR6, 0x3 ;  /* 0x000000060a007c11 */ /* 0x000fe4000f8e18ff */
[----:B------:R-:W-:Y:S02]  /*4dc0*/  SHF.L.U32 R2, R9, 0x1f, RZ ;  /* 0x0000001f09027819 */ /* 0x000fe400000006ff */
[----:B------:R-:W-:Y:S01]  /*4dd0*/  PLOP3.LUT P0, PT, PT, PT, UP3, 0x80, 0x8 ;  /* 0x000000000008781c */ /* 0x000fe20003f0f038 */
[----:B------:R-:W-:Y:S01]  /*4de0*/  VIADD R3, R0, 0x350 ;  /* 0x0000035000037836 */ /* 0x000fe20000000000 */
[----:B-1----:R-:W1:Y:S02]  /*4df0*/  SYNCS.PHASECHK.TRANS64.TRYWAIT P1, [R0+URZ+0x340], R2 ;  /* 0x00034002000075a7 */ /* 0x002e6400080211ff */
[----:B-1--4-:R-:W-:Y:S09]  /*4e00*/  @!P1 BRA `(.L_x_99) ;  /* 0x0000004000789947 */ /* 0x012ff20003800000 */
.L_x_253:
[----:B------:R-:W-:Y:S01]  /*4e10*/  LEA R4, R10, UR6, 0x4 ;  /* 0x000000060a047c11 */ /* 0x000fe2000f8e20ff */
[----:B------:R-:W-:Y:S01]  /*4e20*/  @UP3 ULEA UR4, UR16, UR6, 0x3 ;  /* 0x0000000610043291 */ /* 0x000fe2000f8e18ff */
[----:B------:R-:W-:Y:S01]  /*4e30*/  PLOP3.LUT P2, PT, PT, PT, PT, 0x80, 0x8 ;  /* 0x000000000008781c */ /* 0x000fe20003f4f070 */
[----:B------:R-:W-:Y:S01]  /*4e40*/  ULEA UR8, UR17, UR6, 0x3 ;  /* 0x0000000611087291 */ /* 0x000fe2000f8e18ff */
[----:B------:R-:W-:Y:S02]  /*4e50*/  PRMT R3, RZ, 0x654, R3 ;  /* 0x00000654ff037816 */ /* 0x000fe40000000003 */
[----:B------:R-:W2:Y:S01]  /*4e60*/  LDS.128 R4, [R4+0x3d0] ;  /* 0x0003d00004047984 */ /* 0x000ea20000000c00 */
[----:B-1----:R-:W-:Y:S02]  /*4e70*/  @P0 SHF.L.U32 R2, R8, 0x1f, RZ ;  /* 0x0000001f08020819 */ /* 0x002fe400000006ff */
[----:B------:R-:W-:Y:S01]  /*4e80*/  SHF.L.U32 R0, R11, 0x1f, RZ ;  /* 0x0000001f0b007819 */ /* 0x000fe200000006ff */
[----:B------:R-:W-:Y:S01]  /*4e90*/  @!PT LDS RZ, [RZ] ;  /* 0x00000000fffff984 */ /* 0x000fe20000000800 */
[----:B------:R-:W-:Y:S01]  /*4ea0*/  @!PT LDS RZ, [RZ] ;  /* 0x00000000fffff984 */ /* 0x000fe20000000800 */
[----:B------:R-:W-:Y:S01]  /*4eb0*/  @!PT LDS RZ, [RZ] ;  /* 0x00000000fffff984 */ /* 0x000fe20000000800 */
[----:B------:R-:W-:Y:S01]  /*4ec0*/  @!PT LDS RZ, [RZ] ;  /* 0x00000000fffff984 */ /* 0x000fe20000000800 */
[----:B------:R1:W-:Y:S06]  /*4ed0*/  MEMBAR.ALL.CTA ;  /* 0x0000000000007992 */ /* 0x0003ec0000008000 */
[----:B-1----:R-:W1:Y:S02]  /*4ee0*/  FENCE.VIEW.ASYNC.S ;  /* 0x00000000000073c6 */ /* 0x002e640000000000 */
[----:B-1----:R1:W-:Y:S01]  /*4ef0*/  SYNCS.ARRIVE.TRANS64.RED.A1T0 RZ, [R3+URZ], RZ ;  /* 0x000000ff03ff79a7 */ /* 0x0023e200081004ff */
[----:B------:R1:W4:Y:S01]  /*4f00*/  @P0 SYNCS.PHASECHK.TRANS64.TRYWAIT P2, [UR4], R2 ;  /* 0x00000002ff0005a7 */ /* 0x0003220008041104 */
[----:B------:R-:W-:Y:S01]  /*4f10*/  ULEA.HI UR4, UR17, UR17, URZ, 0x1 ;  /* 0x0000001111047291 */ /* 0x000fe2000f8f08ff */
[----:B--2---:R-:W-:-:S03]  /*4f20*/  LOP3.LUT P1, RZ, R6, 0x1, RZ, 0xc0, !PT ;  /* 0x0000000106ff7812 */ /* 0x004fc6000782c0ff */
[----:B------:R-:W-:Y:S02]  /*4f30*/  USHF.L.U32 UR9, UR4, 0x2, URZ ;  /* 0x0000000204097899 */ /* 0x000fe400080006ff */
[----:B------:R-:W-:Y:S02]  /*4f40*/  ULOP3.LUT UR4, UR4, 0xffe, URZ, 0xc0, !UPT ;  /* 0x00000ffe04047892 */ /* 0x000fe4000f8ec0ff */
[----:B------:R-:W-:Y:S02]  /*4f50*/  ULOP3.LUT UR9, UR9, 0xfffffff8, URZ, 0xc0, !UPT ;  /* 0xfffffff809097892 */ /* 0x000fe4000f8ec0ff */
[----:B------:R-:W-:Y:S02]  /*4f60*/  UIADD3 UR4, UPT, UPT, -UR4, UR17, URZ ;  /* 0x0000001104047290 */ /* 0x000fe4000fffe1ff */
[----:B------:R-:W-:Y:S01]  /*4f70*/  UIADD3 UR9, UPT, UPT, UR19, UR9, URZ ;  /* 0x0000000913097290 */ /* 0x000fe2000fffe0ff */
[----:B------:R-:W2:Y:S03]  /*4f80*/  SYNCS.PHASECHK.TRANS64.TRYWAIT P0, [UR8+0x380], R0 ;  /* 0x00038000ff0075a7 */ /* 0x000ea60008001108 */
[----:B------:R-:W-:Y:S01]  /*4f90*/  ULEA UR9, UR4, UR9, 0x14 ;  /* 0x0000000904097291 */ /* 0x000fe2000f8ea0ff */
[----:B-12-4-:R-:W-:Y:S11]  /*4fa0*/  @!P0 BRA `(.L_x_100) ;  /* 0x0000004000248947 */ /* 0x016ff60003800000 */
.L_x_255:
[----:B------:R-:W-:Y:S01]  /*4fb0*/  IADD3 R10, PT, PT, R10, 0x1, RZ ;  /* 0x000000010a0a7810 */ /* 0x000fe20007ffe0ff */
[----:B------:R-:W-:Y:S06]  /*4fc0*/  BRA.U !UP3, `(.L_x_101) ;  /* 0x000000010b987547 */ /* 0x000fec000b800000 */
[----:B------:R-:W-:Y:S01]  /*4fd0*/  UPLOP3.LUT UP4, UPT, UPT, UPT, UPT, 0x40, 0x4 ;  /* 0x000000000004789c */ /* 0x000fe20003f8e870 */
[----:B------:R-:W-:Y:S01]  /*4fe0*/  UMOV UR15, UR10 ;  /* 0x0000000a000f7c82 */ /* 0x000fe20008000000 */
[----:B------:R-:W-:Y:S01]  /*4ff0*/  UMOV UR14, UR5 ;  /* 0x00000005000e7c82 */ /* 0x000fe20008000000 */
[----:B------:R-:W-:-:S08]  /*5000*/  UMOV UR13, UR16 ;  /* 0x00000010000d7c82 */ /* 0x000fd00008000000 */
.L_x_104:
[----:B------:R-:W-:Y:S02]  /*5010*/  UIADD3 UR15, UPT, UPT, UR15, 0x1, URZ ;  /* 0x000000010f0f7890 */ /* 0x000fe4000fffe0ff */
[----:B--2---:R-:W-:Y:S02]  /*5020*/  ULEA UR7, UR13, UR6, 0x3 ;  /* 0x000000060d077291 */ /* 0x004fe4000f8e18ff */
[----:B------:R-:W-:Y:S01]  /*5030*/  UISETP.NE.AND UP0, UPT, UR15, URZ, UPT ;  /* 0x000000ff0f00728c */ /* 0x000fe2000bf05270 */
[----:B----4-:R-:W-:Y:S10]  /*5040*/  @P2 BRA `(.L_x_102) ;  /* 0x00000000000c2947 */ /* 0x010ff40003800000 */
[----:B-1----:R-:W-:Y:S04]  /*5050*/  SHF.L.U32 R2, R8, 0x1f, RZ ;  /* 0x0000001f08027819 */ /* 0x002fe800000006ff */
[----:B------:R-:W1:Y:S02]  /*5060*/  SYNCS.PHASECHK.TRANS64.TRYWAIT P0, [UR7], R2 ;  /* 0x00000002ff0075a7 */ /* 0x000e640008001107 */
[----:B-1----:R-:W-:Y:S05]  /*5070*/  @!P0 BRA `(.L_x_103) ;  /* 0x0000004000088947 */ /* 0x002fea0003800000 */
.L_x_102:
[----:B------:R-:W-:Y:S01]  /*5080*/  UISETP.NE.AND UP1, UPT, UR14, 0x1, UPT ;  /* 0x000000010e00788c */ /* 0x000fe2000bf25270 */
[----:B------:R-:W-:Y:S01]  /*5090*/  PLOP3.LUT P2, PT, PT, PT, PT, 0x80, 0x8 ;  /* 0x000000000008781c */ /* 0x000fe20003f4f070 */
[----:B------:R-:W-:Y:S02]  /*50a0*/  UIADD3 UR16, UPT, UPT, UR13, 0x1, URZ ;  /* 0x000000010d107890 */ /* 0x000fe4000fffe0ff */
[----:B------:R-:W-:Y:S02]  /*50b0*/  ULEA UR24, UR13, UR18, 0x8 ;  /* 0x000000120d187291 */ /* 0x000fe4000f8e40ff */
[----:B------:R-:W-:Y:S01]  /*50c0*/  UISETP.NE.AND UP2, UPT, UR16, 0x31, UPT ;  /* 0x000000311000788c */ /* 0x000fe2000bf45270 */
[----:B------:R-:W-:Y:S01]  /*50d0*/  PLOP3.LUT P0, PT, PT, PT, UP1, 0x80, 0x8 ;  /* 0x000000000008781c */ /* 0x000fe20003f0f018 */
[----:B------:R-:W-:Y:S02]  /*50e0*/  ULEA UR26, UR13, UR11, 0x5 ;  /* 0x0000000b0d1a7291 */ /* 0x000fe4000f8e28ff */
[----:B------:R-:W-:Y:S02]  /*50f0*/  USEL UR12, URZ, 0x1, UP2 ;  /* 0x00000001ff0c7887 */ /* 0x000fe40009000000 */
[----:B------:R-:W-:Y:S02]  /*5100*/  USEL UR16, UR16, URZ, UP2 ;  /* 0x000000ff10107287 */ /* 0x000fe40009000000 */
[----:B------:R-:W-:Y:S02]  /*5110*/  UIADD3 UR30, UPT, UPT, UR24, 0x80, URZ ;  /* 0x00000080181e7890 */ /* 0x000fe4000fffe0ff */
[----:B------:R-:W-:Y:S01]  /*5120*/  @UP1 ULEA UR4, UR16, UR6, 0x3 ;  /* 0x0000000610041291 */ /* 0x000fe2000f8e18ff */
[----:B------:R-:W-:Y:S01]  /*5130*/  LOP3.LUT R8, R8, UR12, RZ, 0x3c, !PT ;  /* 0x0000000c08087c12 */ /* 0x000fe2000f8e3cff */
[----:B------:R-:W-:Y:S02]  /*5140*/  UIADD3 UR28, UPT, UPT, UR26, 0x2, URZ ;  /* 0x000000021a1c7890 */ /* 0x000fe4000fffe0ff */
[----:B------:R-:W-:Y:S01]  /*5150*/  UIADD3 UR7, UPT, UPT, UR7, 0x188, URZ ;  /* 0x0000018807077890 */ /* 0x000fe2000fffe0ff */
[----:B-1----:R-:W-:Y:S01]  /*5160*/  @P0 SHF.L.U32 R0, R8, 0x1f, RZ ;  /* 0x0000001f08000819 */ /* 0x002fe200000006ff */
[----:B------:R-:W-:Y:S01]  /*5170*/  UMOV UR25, 0x80004020 ;  /* 0x8000402000197882 */ /* 0x000fe20000000000 */
[----:B------:R-:W-:Y:S01]  /*5180*/  UMOV UR27, 0x80004000 ;  /* 0x80004000001b7882 */ /* 0x000fe20000000000 */
[----:B------:R-:W-:Y:S01]  /*5190*/  UMOV UR31, 0x80004020 ;  /* 0x80004020001f7882 */ /* 0x000fe20000000000 */
[----:B------:R2:W4:Y:S01]  /*51a0*/  @P0 SYNCS.PHASECHK.TRANS64.TRYWAIT P2, [UR4], R0 ;  /* 0x00000000ff0005a7 */ /* 0x0005220008041104 */
[----:B------:R-:W-:Y:S01]  /*51b0*/  UIADD3 UR14, UPT, UPT, UR14, -0x1, URZ ;  /* 0xffffffff0e0e7890 */ /* 0x000fe2000fffe0ff */
[----:B------:R2:W-:Y:S01]  /*51c0*/  UTCIMMA gdesc[UR24], gdesc[UR26], tmem[UR9], tmem[UR22], idesc[UR23], UP4 ;  /* 0x00ff161a180075ea */ /* 0x0005e2000a000109 */
[----:B------:R-:W-:Y:S01]  /*51d0*/  UPLOP3.LUT UP4, UPT, UPT, UPT, UPT, 0x80, 0x8 ;  /* 0x000000000008789c */ /* 0x000fe20003f8f070 */
[----:B------:R-:W-:Y:S01]  /*51e0*/  UMOV UR29, 0x80004000 ;  /* 0x80004000001d7882 */ /* 0x000fe20000000000 */
[----:B------:R-:W-:Y:S01]  /*51f0*/  UMOV UR13, UR16 ;  /* 0x00000010000d7c82 */ /* 0x000fe20008000000 */
[----:B------:R2:W-:Y:S01]  /*5200*/  UTCIMMA gdesc[UR30], gdesc[UR28], tmem[UR9], tmem[UR20], idesc[UR21], UPT ;  /* 0x00ff141c1e0075ea */ /* 0x0005e2000b800109 */
[----:B------:R2:W-:Y:S01]  /*5210*/  UTCBAR [UR7], URZ ;  /* 0x000000ff070073e9 */ /* 0x0005e200080000ff */
[----:B------:R-:W-:Y:S06]  /*5220*/  BRA.U UP0, `(.L_x_104) ;  /* 0xfffffffd00787547 */ /* 0x000fec000b83ffff */
.L_x_101:
[----:B------:R-:W-:Y:S01]  /*5230*/  UIADD3 UR17, UPT, UPT, UR17, 0x1, URZ ;  /* 0x0000000111117890 */ /* 0x000fe2000fffe0ff */
[C---:B------:R-:W-:Y:S01]  /*5240*/  ISETP.NE.AND P0, PT, R10.reuse, 0x2, PT ;  /* 0x000000020a00780c */ /* 0x040fe20003f05270 */
[----:B------:R-:W-:Y:S02]  /*5250*/  UIADD3 UR8, UPT, UPT, UR8, 0x360, URZ ;  /* 0x0000036008087890 */ /* 0x000fe4000fffe0ff */
[----:B------:R-:W-:Y:S01]  /*5260*/  UISETP.NE.AND UP0, UPT, UR17, 0x4, UPT ;  /* 0x000000041100788c */ /* 0x000fe2000bf05270 */
[----:B-12---:R-:W-:Y:S02]  /*5270*/  SEL R0, RZ, 0x1, P0 ;  /* 0x00000001ff007807 */ /* 0x006fe40000000000 */
[----:B------:R-:W-:Y:S01]  /*5280*/  SEL R10, R10, RZ, P0 ;  /* 0x000000ff0a0a7207 */ /* 0x000fe20000000000 */
[----:B------:R-:W-:Y:S01]  /*5290*/  USEL UR4, URZ, 0x1, UP0 ;  /* 0x00000001ff047887 */ /* 0x000fe20008000000 */
[----:B------:R-:W-:Y:S01]  /*52a0*/  LOP3.LUT R9, R9, R0, RZ, 0x3c, !PT ;  /* 0x0000000009097212 */ /* 0x000fe200078e3cff */
[----:B------:R-:W-:Y:S01]  /*52b0*/  USEL UR17, UR17, URZ, UP0 ;  /* 0x000000ff11117287 */ /* 0x000fe20008000000 */
[----:B------:R1:W-:Y:S03]  /*52c0*/  UTCBAR [UR8], URZ ;  /* 0x000000ff080073e9 */ /* 0x0003e600080000ff */
[----:B------:R-:W-:Y:S01]  /*52d0*/  LOP3.LUT R11, R11, UR4, RZ, 0x3c, !PT ;  /* 0x000000040b0b7c12 */ /* 0x000fe2000f8e3cff */
[----:B------:R-:W-:Y:S07]  /*52e0*/  @P1 BRA `(.L_x_105) ;  /* 0xfffffff800b01947 */ /* 0x000fee000383ffff */
[----:B------:R-:W2:Y:S01]  /*52f0*/  S2UR UR4, SR_CgaCtaId ;  /* 0x00000000000479c3 */ /* 0x000ea20000008800 */
[----:B------:R-:W-:Y:S01]  /*5300*/  ELECT P0, URZ, PT ;  /* 0x0000000000ff782f */ /* 0x000fe20003800000 */
[----:B------:R-:W-:Y:S01]  /*5310*/  IMAD.MOV.U32 R0, RZ, RZ, 0x1 ;  /* 0x00000001ff007424 */ /* 0x000fe200078e00ff */
[----:B------:R-:W-:Y:S01]  /*5320*/  UIADD3 UR6, UPT, UPT, UR6, 0x380, URZ ;  /* 0x0000038006067890 */ /* 0x000fe2000fffe0ff */
[----:B------:R-:W-:Y:S01]  /*5330*/  SHF.L.U32 R2, R11, 0x1f, RZ ;  /* 0x0000001f0b027819 */ /* 0x000fe200000006ff */
[----:B------:R-:W-:-:S03]  /*5340*/  UMOV UR5, 0x40 ;  /* 0x0000004000057882 */ /* 0x000fc60000000000 */
[----:B------:R-:W-:Y:S01]  /*5350*/  UVIRTCOUNT.DEALLOC.SMPOOL 0x80 ;  /* 0x000000800000784c */ /* 0x000fe20000000000 */
[----:B--2---:R-:W-:Y:S02]  /*5360*/  ULEA UR4, UR4, UR5, 0x18 ;  /* 0x0000000504047291 */ /* 0x004fe4000f8ec0ff */
[----:B------:R-:W-:-:S07]  /*5370*/  ULEA UR5, UR17, UR6, 0x3 ;  /* 0x0000000611057291 */ /* 0x000fce000f8e18ff */
[----:B------:R2:W-:Y:S02]  /*5380*/  @P0 STS.U8 [UR4+0x1c], R0 ;  /* 0x00001c00ff000988 */ /* 0x0005e40008000004 */
[----:B------:R-:W3:Y:S02]  /*5390*/  SYNCS.PHASECHK.TRANS64.TRYWAIT P0, [UR5], R2 ;  /* 0x00000002ff0075a7 */ /* 0x000ee40008001105 */
[----:B--23--:R-:W-:Y:S05]  /*53a0*/  @!P0 BRA `(.L_x_106) ;  /* 0x0000003c00548947 */ /* 0x00cfea0003800000 */
.L_x_258:
[----:B------:R-:W-:-:S04]  /*53b0*/  UIADD3 UR7, UPT, UPT, UR17, 0x1, URZ ;  /* 0x0000000111077890 */ /* 0x000fc8000fffe0ff */
[----:B------:R-:W-:-:S04]  /*53c0*/  UISETP.NE.AND UP0, UPT, UR7, 0x4, UPT ;  /* 0x000000040700788c */ /* 0x000fc8000bf05270 */
[----:B-1----:R-:W-:Y:S02]  /*53d0*/  USEL UR8, URZ, 0x1, UP0 ;  /* 0x00000001ff087887 */ /* 0x002fe40008000000 */
[----:B------:R-:W-:-:S04]  /*53e0*/  USEL UR7, UR7, URZ, UP0 ;  /* 0x000000ff07077287 */ /* 0x000fc80008000000 */
[----:B------:R-:W-:Y:S01]  /*53f0*/  ULEA UR5, UR7, UR6, 0x3 ;  /* 0x0000000607057291 */ /* 0x000fe2000f8e18ff */
[----:B--2---:R-:W-:-:S04]  /*5400*/  LOP3.LUT R2, R11, UR8, RZ, 0x3c, !PT ;  /* 0x000000080b027c12 */ /* 0x004fc8000f8e3cff */
[----:B------:R-:W-:-:S04]  /*5410*/  SHF.L.U32 R3, R2, 0x1f, RZ ;  /* 0x0000001f02037819 */ /* 0x000fc800000006ff */
[----:B------:R-:W1:Y:S02]  /*5420*/  SYNCS.PHASECHK.TRANS64.TRYWAIT P0, [UR5], R3 ;  /* 0x00000003ff0075a7 */ /* 0x000e640008001105 */
[----:B-1----:R-:W-:Y:S05]  /*5430*/  @!P0 BRA `(.L_x_107) ;  /* 0x0000003c00488947 */ /* 0x002fea0003800000 */
.L_x_260:
        /* <DEDUP_REMOVED lines=9> */
.L_x_262:
[----:B------:R-:W-:-:S04]  /*54d0*/  UIADD3 UR7, UPT, UPT, UR7, 0x1, URZ ;  /* 0x0000000107077890 */ /* 0x000fc8000fffe0ff */
[----:B------:R-:W-:-:S04]  /*54e0*/  UISETP.NE.AND UP0, UPT, UR7, 0x4, UPT ;  /* 0x000000040700788c */ /* 0x000fc8000bf05270 */
[----:B------:R-:W-:Y:S02]  /*54f0*/  USEL UR5, URZ, 0x1, UP0 ;  /* 0x00000001ff057887 */ /* 0x000fe40008000000 */
[----:B------:R-:W-:-:S04]  /*5500*/  USEL UR7, UR7, URZ, UP0 ;  /* 0x000000ff07077287 */ /* 0x000fc80008000000 */
[----:B------:R-:W-:Y:S01]  /*5510*/  ULEA UR7, UR7, UR6, 0x3 ;  /* 0x0000000607077291 */ /* 0x000fe2000f8e18ff */
[----:B------:R-:W-:-:S04]  /*5520*/  LOP3.LUT R2, R2, UR5, RZ, 0x3c, !PT ;  /* 0x0000000502027c12 */ /* 0x000fc8000f8e3cff */
[----:B------:R-:W-:-:S04]  /*5530*/  SHF.L.U32 R2, R2, 0x1f, RZ ;  /* 0x0000001f02027819 */ /* 0x000fc800000006ff */
[----:B------:R-:W2:Y:S02]  /*5540*/  SYNCS.PHASECHK.TRANS64.TRYWAIT P0, [UR7], R2 ;  /* 0x00000002ff0075a7 */ /* 0x000ea40008001107 */
[----:B--2---:R-:W-:Y:S05]  /*5550*/  @!P0 BRA `(.L_x_109) ;  /* 0x0000003c00308947 */ /* 0x004fea0003800000 */
.L_x_264:
[----:B------:R-:W-:Y:S01]  /*5560*/  NOP ;  /* 0x0000000000007918 */ /* 0x000fe20000000000 */
[----:B-1----:R-:W1:Y:S01]  /*5570*/  LDS R0, [UR4+0x14] ;  /* 0x00001404ff007984 */ /* 0x002e620008000800 */
[----:B------:R-:W-:Y:S01]  /*5580*/  ULOP3.LUT UR6, UR19, 0xffff, URZ, 0xc0, !UPT ;  /* 0x0000ffff13067892 */ /* 0x000fe2000f8ec0ff */
[----:B------:R-:W-:Y:S01]  /*5590*/  UMOV UR8, 0xffff ;  /* 0x0000ffff00087882 */ /* 0x000fe20000000000 */
[----:B------:R-:W-:Y:S02]  /*55a0*/  UMOV UR5, 0x1 ;  /* 0x0000000100057882 */ /* 0x000fe40000000000 */
[----:B------:R-:W-:-:S04]  /*55b0*/  USHF.R.U32.HI UR6, URZ, 0x5, UR6 ;  /* 0x00000005ff067899 */ /* 0x000fc80008011606 */
[----:B------:R-:W-:Y:S02]  /*55c0*/  USHF.L.U32 UR8, UR8, UR6, URZ ;  /* 0x0000000608087299 */ /* 0x000fe400080006ff */
[----:B------:R-:W-:-:S04]  /*55d0*/  USHF.L.U32 UR5, UR5, UR6, URZ ;  /* 0x0000000605057299 */ /* 0x000fc800080006ff */
[----:B-1----:R-:W-:-:S04]  /*55e0*/  LOP3.LUT R0, R0, UR8, RZ, 0xc0, !PT ;  /* 0x0000000800007c12 */ /* 0x002fc8000f8ec0ff */
[----:B------:R-:W-:-:S13]  /*55f0*/  ISETP.NE.AND P0, PT, R0, UR8, PT ;  /* 0x0000000800007c0c */ /* 0x000fda000bf05270 */
[----:B------:R-:W-:Y:S05]  /*5600*/  @P0 BRA `(.L_x_110) ;  /* 0x0000000000580947 */ /* 0x000fea0003800000 */
[----:B------:R-:W1:Y:S02]  /*5610*/  LDS R0, [UR4+0x18] ;  /* 0x00001804ff007984 */ /* 0x000e640008000800 */
[----:B-1----:R-:W-:-:S04]  /*5620*/  LOP3.LUT R0, R0, UR5, RZ, 0xc0, !PT ;  /* 0x0000000500007c12 */ /* 0x002fc8000f8ec0ff */
[----:B------:R-:W-:-:S13]  /*5630*/  ISETP.NE.AND P0, PT, R0, UR5, PT ;  /* 0x0000000500007c0c */ /* 0x000fda000bf05270 */
[----:B------:R-:W-:Y:S05]  /*5640*/  @P0 BRA `(.L_x_111) ;  /* 0x00000000003c0947 */ /* 0x000fea0003800000 */
[----:B------:R-:W1:Y:S01]  /*5650*/  S2R R2, SR_LANEID ;  /* 0x0000000000027919 */ /* 0x000e620000000000 */
[----:B------:R-:W-:Y:S01]  /*5660*/  ULOP3.LUT UR8, URZ, UR8, URZ, 0x33, !UPT ;  /* 0x00000008ff087292 */ /* 0x000fe2000f8e33ff */
[----:B------:R-:W-:Y:S02]  /*5670*/  VOTEU.ANY UR7, UPT, PT ;  /* 0x0000000000077886 */ /* 0x000fe400038e0100 */
[----:B------:R-:W-:-:S03]  /*5680*/  UFLO.U32 UR7, UR7 ;  /* 0x00000007000772bd */ /* 0x000fc600080e0000 */
[----:B------:R-:W-:-:S04]  /*5690*/  IMAD.U32 R0, RZ, RZ, UR8 ;  /* 0x00000008ff007e24 */ /* 0x000fc8000f8e00ff */
[----:B------:R2:W3:Y:S02]  /*56a0*/  REDUX UR6, R0 ;  /* 0x00000000000673c4 */ /* 0x0004e40000000000 */
[----:B------:R1:W-:Y:S02]  /*56b0*/  UTCATOMSWS.AND URZ, UR8 ;  /* 0x0000000800ff79e3 */ /* 0x0003e40008000000 */
[----:B-1----:R-:W-:Y:S02]  /*56c0*/  ISETP.EQ.U32.AND P0, PT, R2, UR7, PT ;  /* 0x0000000702007c0c */ /* 0x002fe4000bf02070 */
[----:B--2---:R-:W-:Y:S02]  /*56d0*/  LOP3.LUT R0, RZ, UR5, RZ, 0x33, !PT ;  /* 0x00000005ff007c12 */ /* 0x004fe4000f8e33ff */
[----:B---3--:R-:W-:Y:S02]  /*56e0*/  MOV R2, UR6 ;  /* 0x0000000600027c02 */ /* 0x008fe40008000f00 */
[----:B------:R-:W1:Y:S07]  /*56f0*/  REDUX UR5, R0 ;  /* 0x00000000000573c4 */ /* 0x000e6e0000000000 */
[----:B------:R2:W-:Y:S01]  /*5700*/  @P0 ATOMS.AND RZ, [UR4+0x14], R2 ;  /* 0x00001402ffff098c */ /* 0x0005e2000a800004 */
[----:B-1----:R-:W-:-:S05]  /*5710*/  IMAD.U32 R0, RZ, RZ, UR5 ;  /* 0x00000005ff007e24 */ /* 0x002fca000f8e00ff */
[----:B------:R2:W-:Y:S01]  /*5720*/  @P0 ATOMS.AND RZ, [UR4+0x18], R0 ;  /* 0x00001800ffff098c */ /* 0x0005e2000a800004 */
[----:B------:R-:W-:Y:S05]  /*5730*/  BRA `(.L_x_112) ;  /* 0x0000000000147947 */ /* 0x000fea0003800000 */
.L_x_111:
[----:B------:R-:W-:Y:S02]  /*5740*/  MOV R2, 0x5760 ;  /* 0x0000576000027802 */ /* 0x000fe40000000f00 */
[----:B----45:R-:W-:Y:S05]  /*5750*/  CALL.REL.NOINC `($__internal_0_$__cuda_sm10x_tcgen05_guardrail_trap_col_being_dealloced_not_returned_by_alloc) ;  /* 0x0000003c00607944 */ /* 0x030fea0003c00000 */
[----:B------:R-:W-:Y:S05]  /*5760*/  BRA `(.L_x_112) ;  /* 0x0000000000087947 */ /* 0x000fea0003800000 */
.L_x_110:
[----:B------:R-:W-:Y:S02]  /*5770*/  MOV R2, 0x5790 ;  /* 0x0000579000027802 */ /* 0x000fe40000000f00 */
[----:B----45:R-:W-:Y:S05]  /*5780*/  CALL.REL.NOINC `($__internal_2_$__cuda_sm10x_tcgen05_guardrail_trap_unallocated_columns_being_dealloced) ;  /* 0x0000003c006c7944 */ /* 0x030fea0003c00000 */
.L_x_112:
[----:B------:R-:W-:Y:S01]  /*5790*/  NOP ;  /* 0x0000000000007918 */ /* 0x000fe20000000000 */
[----:B------:R-:W-:Y:S05]  /*57a0*/  EXIT ;  /* 0x000000000000794d */ /* 0x000fea0003800000 */
.L_x_94:
[----:B------:R-:W-:-:S09]  /*57b0*/  UISETP.NE.OR UP2, UPT, UR8, 0x3, !UP2 ;  /* 0x000000030800788c */ /* 0x000fd2000d745670 */
[----:B------:R-:W-:Y:S05]  /*57c0*/  BRA.U UP2, `(.L_x_113) ;  /* 0x0000000d020c7547 */ /* 0x000fea000b800000 */
[----:B------:R-:W1:Y:S01]  /*57d0*/  LDC R0, c[0x0][0xb30] ;  /* 0x0002cc00ff007b82 */ /* 0x000e620000000800 */
[----:B------:R-:W2:Y:S01]  /*57e0*/  LDCU.64 UR8, c[0x0][0x888] ;  /* 0x00011100ff0877ac */ /* 0x000ea20008000a00 */
[----:B------:R-:W-:Y:S01]  /*57f0*/  IMAD.MOV.U32 R28, RZ, RZ, 0x1 ;  /* 0x00000001ff1c7424 */ /* 0x000fe200078e00ff */
[----:B------:R-:W-:Y:S01]  /*5800*/  CS2R R26, SRZ ;  /* 0x00000000001a7805 */ /* 0x000fe2000001ff00 */
[----:B------:R-:W-:Y:S01]  /*5810*/  IMAD.MOV.U32 R24, RZ, RZ, 0x800 ;  /* 0x00000800ff187424 */ /* 0x000fe200078e00ff */
[----:B------:R-:W4:Y:S03]  /*5820*/  LDCU.64 UR4, c[0x0][0x890] ;  /* 0x00011200ff0477ac */ /* 0x000f260008000a00 */
[----:B------:R-:W3:Y:S01]  /*5830*/  LDC R23, c[0x0][0x370] ;  /* 0x0000dc00ff177b82 */ /* 0x000ee20000000800 */
[----:B------:R-:W-:Y:S01]  /*5840*/  UMOV UR7, 0x400 ;  /* 0x0000040000077882 */ /* 0x000fe20000000000 */
[----:B------:R-:W-:-:S02]  /*5850*/  UPLOP3.LUT UP1, UPT, UPT, UPT, UPT, 0x40, 0x4 ;  /* 0x000000000004789c */ /* 0x000fc40003f2e870 */
[----:B------:R-:W-:Y:S01]  /*5860*/  ULEA UR7, UR37, UR7, 0x18 ;  /* 0x0000000725077291 */ /* 0x000fe2000f8ec0ff */
[----:B------:R-:W-:-:S03]  /*5870*/  UMOV UR15, URZ ;  /* 0x000000ff000f7c82 */ /* 0x000fc60008000000 */
[----:B------:R-:W3:Y:S01]  /*5880*/  LDC R3, c[0x0][0xb0c] ;  /* 0x0002c300ff037b82 */ /* 0x000ee20000000800 */
[----:B--2---:R-:W-:Y:S02]  /*5890*/  UISETP.NE.U32.AND UP2, UPT, UR8, URZ, UPT ;  /* 0x000000ff0800728c */ /* 0x004fe4000bf45070 */
[----:B----4-:R-:W-:-:S05]  /*58a0*/  UISETP.NE.U32.AND UP3, UPT, UR4, URZ, UPT ;  /* 0x000000ff0400728c */ /* 0x010fca000bf65070 */
[----:B------:R-:W2:Y:S01]  /*58b0*/  LDC R20, c[0x0][0xb20] ;  /* 0x0002c800ff147b82 */ /* 0x000ea20000000800 */
[----:B-1----:R-:W-:Y:S01]  /*58c0*/  ISETP.NE.AND P1, PT, R0, 0x1, PT ;  /* 0x000000010000780c */ /* 0x002fe20003f25270 */
[----:B------:R-:W-:Y:S02]  /*58d0*/  UISETP.NE.AND.EX UP2, UPT, UR9, URZ, UPT, UP2 ;  /* 0x000000ff0900728c */ /* 0x000fe4000bf45320 */
[----:B------:R-:W-:-:S04]  /*58e0*/  UISETP.NE.AND.EX UP3, UPT, UR5, URZ, UPT, UP3 ;  /* 0x000000ff0500728c */ /* 0x000fc8000bf65330 */
[----:B------:R-:W1:Y:S08]  /*58f0*/  LDC.64 R32, c[0x0][0x348] ;  /* 0x0000d200ff207b82 */ /* 0x000e700000000a00 */
[----:B------:R-:W4:Y:S08]  /*5900*/  LDC.64 R14, c[0x0][0xb10] ;  /* 0x0002c400ff0e7b82 */ /* 0x000f300000000a00 */
[----:B------:R-:W1:Y:S08]  /*5910*/  LDC.64 R6, c[0x0][0xb18] ;  /* 0x0002c600ff067b82 */ /* 0x000e700000000a00 */
[----:B------:R-:W1:Y:S08]  /*5920*/  LDC.64 R4, c[0x0][0xb28] ;  /* 0x0002ca00ff047b82 */ /* 0x000e700000000a00 */
[----:B--23--:R-:W1:Y:S02]  /*5930*/  LDC R21, c[0x0][0x374] ;  /* 0x0000dd00ff157b82 */ /* 0x00ce640000000800 */
.L_x_121:
[C---:B------:R-:W-:Y:S02]  /*5940*/  LEA R0, R27.reuse, UR7, 0x3 ;  /* 0x000000071b007c11 */ /* 0x040fe4000f8e18ff */
[----:B------:R-:W-:Y:S02]  /*5950*/  SHF.L.U32 R2, R26, 0x1f, RZ ;  /* 0x0000001f1a027819 */ /* 0x000fe400000006ff */
[----:B------:R-:W-:Y:S02]  /*5960*/  LEA R16, R27, UR7, 0x4 ;  /* 0x000000071b107c11 */ /* 0x000fe4000f8e20ff */
[----:B--2---:R-:W2:Y:S02]  /*5970*/  SYNCS.PHASECHK.TRANS64.TRYWAIT P0, [R0+URZ+0x340], R2 ;  /* 0x00034002000075a7 */ /* 0x004ea400080011ff */
[----:B--2---:R-:W-:Y:S05]  /*5980*/  @!P0 BRA `(.L_x_114) ;  /* 0x00000038003c8947 */ /* 0x004fea0003800000 */
.L_x_265:
[----:B------:R-:W-:Y:S01]  /*5990*/  ISETP.GE.AND P0, PT, R22, 0x1, PT ;  /* 0x000000011600780c */ /* 0x000fe20003f06270 */
[----:B------:R-:W3:Y:S01]  /*59a0*/  LDS.128 R16, [R16+0x3d0] ;  /* 0x0003d00010107984 */ /* 0x000ee20000000c00 */
[----:B------:R-:W-:Y:S01]  /*59b0*/  ISETP.NE.U32.AND P4, PT, RZ, UR4, PT ;  /* 0x00000004ff007c0c */ /* 0x000fe2000bf85070 */
[----:B--2---:R-:W-:Y:S03]  /*59c0*/  VIADD R0, R0, 0x350 ;  /* 0x0000035000007836 */ /* 0x004fe60000000000 */
[----:B------:R-:W-:Y:S01]  /*59d0*/  ISETP.NE.AND.EX P4, PT, RZ, UR5, PT, P4 ;  /* 0x00000005ff007c0c */ /* 0x000fe2000bf85340 */
[----:B------:R-:W-:Y:S01]  /*59e0*/  @!PT LDS RZ, [RZ] ;  /* 0x00000000fffff984 */ /* 0x000fe20000000800 */
[----:B------:R-:W-:Y:S01]  /*59f0*/  @!PT LDS RZ, [RZ] ;  /* 0x00000000fffff984 */ /* 0x000fe20000000800 */
[----:B------:R-:W-:Y:S01]  /*5a00*/  @!PT LDS RZ, [RZ] ;  /* 0x00000000fffff984 */ /* 0x000fe20000000800 */
[----:B------:R-:W-:Y:S01]  /*5a10*/  @!PT LDS RZ, [RZ] ;  /* 0x00000000fffff984 */ /* 0x000fe20000000800 */
[----:B------:R2:W-:Y:S06]  /*5a20*/  MEMBAR.ALL.CTA ;  /* 0x0000000000007992 */ /* 0x0005ec0000008000 */
[----:B--2---:R-:W2:Y:S01]  /*5a30*/  FENCE.VIEW.ASYNC.S ;  /* 0x00000000000073c6 */ /* 0x004ea20000000000 */
[----:B------:R-:W-:Y:S04]  /*5a40*/  PRMT R0, RZ, 0x654, R0 ;  /* 0x00000654ff007816 */ /* 0x000fe80000000000 */
[----:B--2---:R2:W-:Y:S01]  /*5a50*/  SYNCS.ARRIVE.TRANS64.RED.A1T0 RZ, [R0+URZ], RZ ;  /* 0x000000ff00ff79a7 */ /* 0x0045e200081004ff */
[----:B---3--:R-:W-:Y:S11]  /*5a60*/  LOP3.LUT P3, RZ, R18, 0x1, RZ, 0xc0, !PT ;  /* 0x0000000112ff7812 */ /* 0x008ff6000786c0ff */
[----:B------:R-:W-:Y:S02]  /*5a70*/  @!UPT UIADD3 URZ, UPT, UPT, URZ, URZ, URZ ;  /* 0x000000fffffff290 */ /* 0x000fe4000fffe0ff */
[----:B------:R-:W-:Y:S02]  /*5a80*/  @P3 MOV R11, R16 ;  /* 0x00000010000b3202 */ /* 0x000fe40000000f00 */
[----:B------:R-:W-:Y:S01]  /*5a90*/  @P3 LOP3.LUT R10, R17, 0xffff, RZ, 0xc0, !PT ;  /* 0x0000ffff110a3812 */ /* 0x000fe200078ec0ff */
[----:B--2---:R-:W-:Y:S06]  /*5aa0*/  @!P0 BRA `(.L_x_115) ;  /* 0x0000000000a48947 */ /* 0x004fec0003800000 */
[-C--:B-1----:R-:W-:Y:S01]  /*5ab0*/  IMAD.HI.U32 R0, R21, R7.reuse, RZ ;  /* 0x0000000715007227 */ /* 0x082fe200078e00ff */
[----:B------:R-:W-:Y:S02]  /*5ac0*/  ISETP.NE.AND P0, PT, R6, 0x1, PT ;  /* 0x000000010600780c */ /* 0x000fe40003f05270 */
[----:B------:R-:W-:Y:S01]  /*5ad0*/  ISETP.NE.AND P2, PT, R22, 0x1, PT ;  /* 0x000000011600780c */ /* 0x000fe20003f45270 */
[----:B----4-:R-:W-:Y:S01]  /*5ae0*/  IMAD.HI.U32 R9, R23, R14, RZ ;  /* 0x0000000e17097227 */ /* 0x010fe200078e00ff */
[----:B------:R-:W-:Y:S02]  /*5af0*/  SHF.R.U32.HI R0, RZ, R20, R0 ;  /* 0x00000014ff007219 */ /* 0x000fe40000011600 */
[----:B------:R-:W-:Y:S01]  /*5b00*/  ISETP.NE.AND P5, PT, R3, 0x1, PT ;  /* 0x000000010300780c */ /* 0x000fe20003fa5270 */
[----:B------:R-:W-:Y:S01]  /*5b10*/  IMAD.HI.U32 R13, R10, R7, RZ ;  /* 0x000000070a0d7227 */ /* 0x000fe200078e00ff */
[----:B------:R-:W-:Y:S02]  /*5b20*/  SHF.R.U32.HI R9, RZ, R15, R9 ;  /* 0x0000000fff097219 */ /* 0x000fe40000011609 */
[----:B------:R-:W-:Y:S01]  /*5b30*/  SEL R0, R21, R0, !P0 ;  /* 0x0000000015007207 */ /* 0x000fe20004000000 */
[----:B------:R-:W-:Y:S01]  /*5b40*/  IMAD.HI.U32 R12, R11, R14, RZ ;  /* 0x0000000e0b0c7227 */ /* 0x000fe200078e00ff */
[----:B------:R-:W-:Y:S03]  /*5b50*/  SEL R9, R23, R9, !P5 ;  /* 0x0000000917097207 */ /* 0x000fe60006800000 */
[-C--:B------:R-:W-:Y:S01]  /*5b60*/  IMAD.HI.U32 R8, R0, R4.reuse, RZ ;  /* 0x0000000400087227 */ /* 0x080fe200078e00ff */
[----:B------:R-:W-:Y:S03]  /*5b70*/  SHF.R.U32.HI R12, RZ, R15, R12 ;  /* 0x0000000fff0c7219 */ /* 0x000fe6000001160c */
[----:B------:R-:W-:Y:S01]  /*5b80*/  IMAD.HI.U32 R2, R9, R4, RZ ;  /* 0x0000000409027227 */ /* 0x000fe200078e00ff */
[-C--:B------:R-:W-:Y:S02]  /*5b90*/  @P2 SHF.R.U32.HI R0, RZ, R5.reuse, R8 ;  /* 0x00000005ff002219 */ /* 0x080fe40000011608 */
[----:B------:R-:W-:Y:S02]  /*5ba0*/  SHF.R.U32.HI R8, RZ, R20, R13 ;  /* 0x00000014ff087219 */ /* 0x000fe4000001160d */
[----:B------:R-:W-:Y:S01]  /*5bb0*/  @P2 SHF.R.U32.HI R9, RZ, R5, R2 ;  /* 0x00000005ff092219 */ /* 0x000fe20000011602 */
[----:B------:R-:W-:Y:S01]  /*5bc0*/  IMAD R0, R22, R0, RZ ;  /* 0x0000000016007224 */ /* 0x000fe200078e02ff */
[----:B------:R-:W-:Y:S02]  /*5bd0*/  SEL R8, R10, R8, !P0 ;  /* 0x000000080a087207 */ /* 0x000fe40004000000 */
[----:B------:R-:W-:Y:S01]  /*5be0*/  SEL R2, R11, R12, !P5 ;  /* 0x0000000c0b027207 */ /* 0x000fe20006800000 */
[----:B------:R-:W-:Y:S01]  /*5bf0*/  IMAD R12, R22, R9, RZ ;  /* 0x00000009160c7224 */ /* 0x000fe200078e02ff */
[C---:B------:R-:W-:Y:S01]  /*5c00*/  ISETP.GE.AND P0, PT, R8.reuse, R0, PT ;  /* 0x000000000800720c */ /* 0x040fe20003f06270 */
[----:B------:R-:W-:Y:S03]  /*5c10*/  IMAD.HI.U32 R0, R8, R4, RZ ;  /* 0x0000000408007227 */ /* 0x000fe600078e00ff */
[----:B------:R-:W-:Y:S02]  /*5c20*/  ISETP.GE.OR P0, PT, R2, R12, P0 ;  /* 0x0000000c0200720c */ /* 0x000fe40000706670 */
[-C--:B------:R-:W-:Y:S04]  /*5c30*/  SHF.R.U32.HI R0, RZ, R5.reuse, R0 ;  /* 0x00000005ff007219 */ /* 0x080fe80000011600 */
[----:B------:R-:W-:Y:S05]  /*5c40*/  SEL R13, R8, R0, !P2 ;  /* 0x00000000080d7207 */ /* 0x000fea0005000000 */
[----:B------:R-:W-:Y:S02]  /*5c50*/  IMAD.MOV R12, RZ, RZ, -R13 ;  /* 0x000000ffff0c7224 */ /* 0x000fe400078e0a0d */
[----:B------:R-:W-:Y:S04]  /*5c60*/  @!P0 IMAD.HI.U32 R0, R2, R4, RZ ;  /* 0x0000000402008227 */ /* 0x000fe800078e00ff */
[----:B------:R-:W-:Y:S01]  /*5c70*/  IMAD R12, R22, R12, R8 ;  /* 0x0000000c160c7224 */ /* 0x000fe200078e0208 */
[----:B------:R-:W-:Y:S04]  /*5c80*/  @!P0 SHF.R.U32.HI R0, RZ, R5, R0 ;  /* 0x00000005ff008219 */ /* 0x000fe80000011600 */
[----:B------:R-:W-:Y:S04]  /*5c90*/  @!P0 SEL R0, R2, R0, !P2 ;  /* 0x0000000002008207 */ /* 0x000fe80005000000 */
[----:B------:R-:W-:Y:S01]  /*5ca0*/  @!P0 IADD3 R13, PT, PT, R13, -R0, RZ ;  /* 0x800000000d0d8210 */ /* 0x000fe20007ffe0ff */
[----:B------:R-:W-:Y:S01]  /*5cb0*/  @!P0 IMAD R0, R9, R12, R0 ;  /* 0x0000000c09008224 */ /* 0x000fe200078e0200 */
[----:B------:R-:W-:Y:S01]  /*5cc0*/  IADD3 R9, PT, PT, -R8, RZ, RZ ;  /* 0x000000ff08097210 */ /* 0x000fe20007ffe1ff */
[--C-:B------:R-:W-:Y:S02]  /*5cd0*/  IMAD.MOV R12, RZ, RZ, -R2.reuse ;  /* 0x000000ffff0c7224 */ /* 0x100fe400078e0a02 */
[----:B------:R-:W-:Y:S02]  /*5ce0*/  @!P0 IMAD R8, R13, R22, R2 ;  /* 0x000000160d088224 */ /* 0x000fe400078e0202 */
[----:B------:R-:W-:Y:S02]  /*5cf0*/  @!P0 IMAD.MOV.U32 R2, RZ, RZ, R0 ;  /* 0x000000ffff028224 */ /* 0x000fe400078e0000 */
[----:B------:R-:W-:Y:S02]  /*5d00*/  IMAD R11, R3, R12, R11 ;  /* 0x0000000c030b7224 */ /* 0x000fe400078e020b */
[----:B------:R-:W-:Y:S02]  /*5d10*/  IMAD R10, R6, R9, R10 ;  /* 0x00000009060a7224 */ /* 0x000fe400078e020a */
[----:B------:R-:W-:Y:S02]  /*5d20*/  IMAD R11, R2, R3, R11 ;  /* 0x00000003020b7224 */ /* 0x000fe400078e020b */
[----:B------:R-:W-:Y:S02]  /*5d30*/  IMAD R10, R8, R6, R10 ;  /* 0x00000006080a7224 */ /* 0x000fe400078e020a */
.L_x_115:
[----:B------:R-:W-:Y:S05]  /*5d40*/  BRA.U UP1, `(.L_x_116) ;  /* 0x0000000101107547 */ /* 0x000fea000b800000 */
[----:B------:R-:W-:Y:S04]  /*5d50*/  MOV R2, UR6 ;  /* 0x0000000600027c02 */ /* 0x000fe80008000f00 */
[----:B------:R-:W-:Y:S04]  /*5d60*/  SHF.L.U32 R2, R2, 0x1f, RZ ;  /* 0x0000001f02027819 */ /* 0x000fe800000006ff */
[----:B------:R-:W2:Y:S02]  /*5d70*/  SYNCS.PHASECHK.TRANS64.TRYWAIT P0, [UR7+0x338], R2 ;  /* 0x00033802ff0075a7 */ /* 0x000ea40008001107 */
[----:B--2---:R-:W-:Y:S05]  /*5d80*/  @!P0 BRA `(.L_x_117) ;  /* 0x0000003400508947 */ /* 0x004fea0003800000 */
.L_x_116:
[----:B------:R-:W-:Y:S05]  /*5d90*/  BRA.U !UP3, `(.L_x_118) ;  /* 0x000000010b347547 */ /* 0x000fea000b800000 */
[----:B------:R-:W-:Y:S01]  /*5da0*/  UPLOP3.LUT UP0, UPT, UPT, UPT, UP2, 0x80, 0x8 ;  /* 0x000000000008789c */ /* 0x000fe20003f0f020 */
[----:B--2---:R-:W-:Y:S02]  /*5db0*/  HFMA2 R0, -RZ, RZ, 0, 5.9604644775390625e-08 ;  /* 0x00000001ff007431 */ /* 0x004fe400000001ff */
[----:B------:R-:W-:Y:S03]  /*5dc0*/  IMAD.MOV.U32 R49, RZ, RZ, 0x1 ;  /* 0x00000001ff317424 */ /* 0x000fe600078e00ff */
[----:B------:R-:W-:Y:S05]  /*5dd0*/  PLOP3.LUT P0, PT, PT, PT, UP0, 0x80, 0x8 ;  /* 0x000000000008781c */ /* 0x000fea0003f0f008 */
[----:B------:R-:W2:Y:S01]  /*5de0*/  @UP0 LDCU.64 UR10, c[0x0][0x888] ;  /* 0x00011100ff0a07ac */ /* 0x000ea20008000a00 */
[----:B------:R-:W-:Y:S07]  /*5df0*/  @UP0 UIMAD UR8, UR36, UR4, URZ ;  /* 0x00000004240802a4 */ /* 0x000fee000f8e02ff */
[----:B------:R-:W-:Y:S01]  /*5e00*/  @!P0 PRMT R49, R0, 0x7610, R49 ;  /* 0x0000761000318816 */ /* 0x000fe20000000031 */
[----:B--2---:R-:W-:Y:S03]  /*5e10*/  @UP0 UIMAD.WIDE UR10, UR8, 0x4, UR10 ;  /* 0x00000004080a08a5 */ /* 0x004fe6000f8e020a */
[----:B------:R-:W2:Y:S03]  /*5e20*/  @!UP0 LDCU UR8, c[0x0][0x880] ;  /* 0x00011000ff0887ac */ /* 0x000ea60008000800 */
[----:B------:R-:W-:Y:S01]  /*5e30*/  IMAD.U32 R8, RZ, RZ, UR10 ;  /* 0x0000000aff087e24 */ /* 0x000fe2000f8e00ff */
[----:B------:R-:W-:Y:S05]  /*5e40*/  MOV R9, UR11 ;  /* 0x0000000b00097c02 */ /* 0x000fea0008000f00 */
[----:B-----5:R3:W5:Y:S02]  /*5e50*/  @P0 LDG.E R30, desc[UR40][R8.64] ;  /* 0x00000028081e0981 */ /* 0x020764000c1e1900 */
[----:B--23--:R-:W-:Y:S07]  /*5e60*/  @!P0 IMAD.U32 R30, RZ, RZ, UR8 ;  /* 0x00000008ff1e8e24 */ /* 0x00cfee000f8e00ff */
.L_x_118:
[----:B-----5:R-:W-:Y:S01]  /*5e70*/  @!P4 ISETP.EQ.AND P5, PT, R30, RZ, PT ;  /* 0x000000ff1e00c20c */ /* 0x020fe20003fa2270 */
[----:B------:R-:W-:Y:S01]  /*5e80*/  @!UPT UIADD3 URZ, UPT, UPT, URZ, URZ, URZ ;  /* 0x000000fffffff290 */ /* 0x000fe2000fffe0ff */
[----:B------:R-:W-:Y:S11]  /*5e90*/  @!P4 BRA `(.L_x_119) ;  /* 0x000000000014c947 */ /* 0x000ff60003800000 */
[----:B------:R-:W-:Y:S02]  /*5ea0*/  LOP3.LUT P0, RZ, R49, 0xff, RZ, 0xc0, !PT ;  /* 0x000000ff31ff7812 */ /* 0x000fe4000780c0ff */
[----:B------:R-:W-:Y:S04]  /*5eb0*/  PLOP3.LUT P5, PT, PT, PT, UP0, 0x80, 0x8 ;  /* 0x000000000008781c */ /* 0x000fe80003faf008 */
[----:B------:R-:W-:Y:S07]  /*5ec0*/  PLOP3.LUT P5, PT, P5, PT, PT, 0x8, 0x80 ;  /* 0x000000000080781c */ /* 0x000fee0002fae170 */
[----:B------:R-:W-:Y:S11]  /*5ed0*/  @P0 ISETP.EQ.AND P5, PT, R30, RZ, PT ;  /* 0x000000ff1e00020c */ /* 0x000ff60003fa2270 */
[----:B------:R-:W-:Y:S02]  /*5ee0*/  @!UPT UIADD3 URZ, UPT, UPT, URZ, URZ, URZ ;  /* 0x000000fffffff290 */ /* 0x000fe4000fffe0ff */
.L_x_119:
[----:B------:R-:W3:Y:S01]  /*5ef0*/  LDC.64 R8, c[0x0][0xb10] ;  /* 0x0002c400ff087b82 */ /* 0x000ee20000000a00 */
[----:B------:R-:W-:Y:S01]  /*5f00*/  ULEA UR13, UR15, UR7, 0x3 ;  /* 0x000000070f0d7291 */ /* 0x000fe2000f8e18ff */
[----:B------:R-:W-:Y:S01]  /*5f10*/  SHF.L.U32 R29, R28, 0x1f, RZ ;  /* 0x0000001f1c1d7819 */ /* 0x000fe200000006ff */
[----:B------:R-:W-:Y:S01]  /*5f20*/  VIADD R27, R27, 0x1 ;  /* 0x000000011b1b7836 */ /* 0x000fe20000000000 */
[----:B------:R-:W-:Y:S04]  /*5f30*/  @P3 SHF.R.U32.HI R25, RZ, 0x10, R17 ;  /* 0x00000010ff193819 */ /* 0x000fe80000011611 */
[----:B------:R-:W5:Y:S02]  /*5f40*/  LDC.64 R12, c[0x0][0xb18] ;  /* 0x0002c600ff0c7b82 */ /* 0x000f640000000a00 */
[----:B------:R-:W1:Y:S01]  /*5f50*/  SYNCS.PHASECHK.TRANS64.TRYWAIT P4, [UR13+0x320], R29 ;  /* 0x0003201dff0075a7 */ /* 0x000e62000808110d */
[C---:B---3--:R-:W-:Y:S05]  /*5f60*/  @!P1 IMAD.HI.U32 R8, R11.reuse, R8, RZ ;  /* 0x000000080b089227 */ /* 0x048fea00078e00ff */
[----:B--2---:R-:W2:Y:S01]  /*5f70*/  @!P1 LDC R0, c[0x0][0xb20] ;  /* 0x0002c800ff009b82 */ /* 0x004ea20000000800 */
[----:B------:R-:W-:Y:S01]  /*5f80*/  @!P1 SHF.R.U32.HI R8, RZ, R9, R8 ;  /* 0x00000009ff089219 */ /* 0x000fe20000011608 */
[----:B-----5:R-:W-:Y:S01]  /*5f90*/  @!P1 IMAD.HI.U32 R13, R10, R13, RZ ;  /* 0x0000000d0a0d9227 */ /* 0x020fe200078e00ff */
[----:B------:R-:W-:Y:S05]  /*5fa0*/  @!P1 ISETP.NE.AND P0, PT, R12, 0x1, PT ;  /* 0x000000010c00980c */ /* 0x000fea0003f05270 */
[----:B------:R-:W3:Y:S01]  /*5fb0*/  @!P1 LDC R2, c[0x0][0xb0c] ;  /* 0x0002c300ff029b82 */ /* 0x000ee20000000800 */
[----:B--2---:R-:W-:Y:S02]  /*5fc0*/  @!P1 SHF.R.U32.HI R0, RZ, R0, R13 ;  /* 0x00000000ff009219 */ /* 0x004fe4000001160d */
[----:B---3--:R-:W-:Y:S02]  /*5fd0*/  @!P1 ISETP.NE.AND P2, PT, R2, 0x1, PT ;  /* 0x000000010200980c */ /* 0x008fe40003f45270 */
[----:B------:R-:W-:Y:S02]  /*5fe0*/  @!P1 SEL R9, R10, R0, !P0 ;  /* 0x000000000a099207 */ /* 0x000fe40004000000 */
[----:B------:R-:W-:Y:S02]  /*5ff0*/  ELECT P0, URZ, PT ;  /* 0x0000000000ff782f */ /* 0x000fe40003800000 */
[----:B------:R-:W-:Y:S05]  /*6000*/  @!P1 SEL R8, R11, R8, !P2 ;  /* 0x000000080b089207 */ /* 0x000fea0005000000 */
[----:B------:R-:W-:Y:S02]  /*6010*/  @!P1 IMAD.IADD R0, R9, 0x1, -R8 ;  /* 0x0000000109009824 */ /* 0x000fe400078e0a08 */
[----:B------:R-:W-:Y:S02]  /*6020*/  @!P1 IMAD.IADD R8, R8, 0x1, -R9 ;  /* 0x0000000108089824 */ /* 0x000fe400078e0a09 */
[----:B------:R-:W-:Y:S02]  /*6030*/  @!P1 IMAD R11, R0, R2, R11 ;  /* 0x00000002000b9224 */ /* 0x000fe400078e020b */
[----:B------:R-:W-:Y:S01]  /*6040*/  @!P1 IMAD R10, R8, R12, R10 ;  /* 0x0000000c080a9224 */ /* 0x000fe200078e020a */
[----:B-1----:R-:W-:Y:S06]  /*6050*/  @!P4 BRA `(.L_x_120) ;  /* 0x0000003000b4c947 */ /* 0x002fec0003800000 */
.L_x_268:
[----:B------:R-:W-:Y:S01]  /*6060*/  PLOP3.LUT P5, PT, P5, P0, PT, 0xf2, 0x2f ;  /* 0x00000000002f781c */ /* 0x000fe20002fa1e72 */
[----:B------:R-:W-:Y:S01]  /*6070*/  UMOV UR16, 0x0 ;  /* 0x0000000000107882 */ /* 0x000fe20000000000 */
[----:B------:R-:W-:Y:S01]  /*6080*/  UMOV UR17, 0x10000000 ;  /* 0x1000000000117882 */ /* 0x000fe20000000000 */
[----:B------:R-:W-:Y:S01]  /*6090*/  UMOV UR12, UR36 ;  /* 0x00000024000c7c82 */ /* 0x000fe20008000000 */
[----:B------:R-:W-:Y:S09]  /*60a0*/  @P3 R2UR UR36, R25 ;  /* 0x00000000192432ca */ /* 0x000ff200000e0000 */
[----:B------:R-:W-:Y:S01]  /*60b0*/  @!P5 IADD3 R2, P0, PT, R32, 0x580, RZ ;  /* 0x000005802002d810 */ /* 0x000fe20007f1e0ff */
[----:B------:R-:W-:Y:S01]  /*60c0*/  @!P5 IMAD.SHL.U32 R47, R47, 0x8, RZ ;  /* 0x000000082f2fd824 */ /* 0x000fe200078e00ff */
[----:B------:R-:W-:Y:S01]  /*60d0*/  VOTEU.ALL UP1, P5 ;  /* 0x0000000000ff7886 */ /* 0x000fe20002820000 */
[----:B------:R-:W-:Y:S01]  /*60e0*/  @!P5 IMAD.SHL.U32 R48, R48, 0x40, RZ ;  /* 0x000000403030d824 */ /* 0x000fe200078e00ff */
[----:B------:R-:W-:Y:S01]  /*60f0*/  @!P5 R2UR UR9, R2 ;  /* 0x000000000209d2ca */ /* 0x000fe200000e0000 */
[----:B-1----:R-:W-:Y:S01]  /*6100*/  @!P5 IMAD.X R0, RZ, RZ, R33, P0 ;  /* 0x000000ffff00d224 */ /* 0x002fe200000e0621 */
[----:B------:R-:W-:Y:S01]  /*6110*/  @!P5 R2UR UR10, R47 ;  /* 0x000000002f0ad2ca */ /* 0x000fe200000e0000 */
[----:B------:R-:W-:Y:S01]  /*6120*/  @!UP1 ULEA UR14, UR15, UR7, 0xb ;  /* 0x000000070f0e9291 */ /* 0x000fe2000f8e58ff */
[----:B------:R-:W-:Y:S01]  /*6130*/  @!P5 R2UR UR11, R48 ;  /* 0x00000000300bd2ca */ /* 0x000fe200000e0000 */
[----:B------:R-:W-:Y:S01]  /*6140*/  UIADD3 UR15, UPT, UPT, UR15, 0x1, URZ ;  /* 0x000000010f0f7890 */ /* 0x000fe2000fffe0ff */
[----:B------:R-:W-:Y:S01]  /*6150*/  @!P5 R2UR UR8, R0 ;  /* 0x000000000008d2ca */ /* 0x000fe200000e0000 */
[----:B------:R-:W-:Y:S01]  /*6160*/  IMAD.IADD R47, R10, 0x1, R31 ;  /* 0x000000010a2f7824 */ /* 0x000fe200078e021f */
[----:B------:R-:W-:Y:S01]  /*6170*/  ISETP.NE.AND P0, PT, R27, 0x2, PT ;  /* 0x000000021b00780c */ /* 0x000fe20003f05270 */
[----:B------:R-:W-:Y:S03]  /*6180*/  IMAD.IADD R48, R11, 0x1, R46 ;  /* 0x000000010b307824 */ /* 0x000fe600078e022e */
[----:B------:R-:W-:Y:S01]  /*6190*/  SEL R0, RZ, 0x1, P0 ;  /* 0x00000001ff007807 */ /* 0x000fe20000000000 */
[----:B------:R-:W-:Y:S01]  /*61a0*/  IMAD.U32 R8, RZ, RZ, UR9 ;  /* 0x00000009ff087e24 */ /* 0x000fe2000f8e00ff */
[----:B------:R-:W-:Y:S01]  /*61b0*/  UIADD3 UR9, UPT, UPT, UR13, 0x310, URZ ;  /* 0x000003100d097890 */ /* 0x000fe2000fffe0ff */
[----:B------:R-:W-:Y:S02]  /*61c0*/  SEL R27, R27, RZ, P0 ;  /* 0x000000ff1b1b7207 */ /* 0x000fe40000000000 */
[----:B------:R-:W-:Y:S02]  /*61d0*/  LOP3.LUT R26, R26, R0, RZ, 0x3c, !PT ;  /* 0x000000001a1a7212 */ /* 0x000fe400078e3cff */
[----:B------:R-:W-:Y:S01]  /*61e0*/  IMAD.U32 R9, RZ, RZ, UR8 ;  /* 0x00000008ff097e24 */ /* 0x000fe2000f8e00ff */
[----:B------:R-:W-:Y:S01]  /*61f0*/  @!P5 R2UR UR18, R8 ;  /* 0x000000000812d2ca */ /* 0x000fe200000e0000 */
[----:B------:R-:W-:Y:S01]  /*6200*/  @!UP1 UIADD3 UR8, UPT, UPT, UR14, 0x400, URZ ;  /* 0x000004000e089890 */ /* 0x000fe2000fffe0ff */
[----:B------:R-:W-:Y:S02]  /*6210*/  VOTEU.ALL UP1, P5 ;  /* 0x0000000000ff7886 */ /* 0x000fe40002820000 */
[----:B------:R-:W-:Y:S01]  /*6220*/  @!P5 R2UR UR19, R9 ;  /* 0x000000000913d2ca */ /* 0x000fe200000e0000 */
[----:B------:R-:W-:Y:S11]  /*6230*/  UPRMT UR14, UR37, 0x654, UR9 ;  /* 0x00000654250e7896 */ /* 0x000ff60008000009 */
[----:B------:R-:W-:Y:S01]  /*6240*/  @!UPT UIADD3 URZ, UPT, UPT, URZ, URZ, URZ ;  /* 0x000000fffffff290 */ /* 0x000fe2000fffe0ff */
[----:B------:R2:W-:Y:S01]  /*6250*/  @!UP1 UTMALDG.3D [UR8], [UR18], desc[UR16] ;  /* 0x00001008120095b4 */ /* 0x0005e20008011000 */
[----:B------:R2:W-:Y:S01]  /*6260*/  @!P5 SYNCS.ARRIVE.TRANS64.RED.A0TR RZ, [UR13+0x310], R24 ;  /* 0x00031018ffffd9a7 */ /* 0x0005e2000830040d */
[----:B------:R-:W-:Y:S04]  /*6270*/  UISETP.NE.AND UP1, UPT, UR15, 0x2, UPT ;  /* 0x000000020f00788c */ /* 0x000fe8000bf25270 */
[----:B------:R-:W-:Y:S02]  /*6280*/  USEL UR13, URZ, 0x1, UP1 ;  /* 0x00000001ff0d7887 */ /* 0x000fe40008800000 */
[----:B------:R-:W-:Y:S02]  /*6290*/  USEL UR15, UR15, URZ, UP1 ;  /* 0x000000ff0f0f7287 */ /* 0x000fe40008800000 */
[----:B------:R-:W-:Y:S02]  /*62a0*/  UPLOP3.LUT UP1, UPT, UPT, UPT, UPT, 0x80, 0x8 ;  /* 0x000000000008789c */ /* 0x000fe40003f2f070 */
[----:B------:R-:W-:Y:S01]  /*62b0*/  LOP3.LUT R28, R28, UR13, RZ, 0x3c, !PT ;  /* 0x0000000d1c1c7c12 */ /* 0x000fe2000f8e3cff */
[----:B------:R-:W-:Y:S01]  /*62c0*/  SYNCS.ARRIVE.TRANS64.RED.A1T0 RZ, [UR14], RZ ;  /* 0x000000ffffff79a7 */ /* 0x000fe2000810040e */
[----:B------:R-:W-:Y:S07]  /*62d0*/  @P3 BRA `(.L_x_121) ;  /* 0xfffffff400983947 */ /* 0x000fee000383ffff */
[----:B------:R-:W-:Y:S01]  /*62e0*/  UIADD3 UR7, UPT, UPT, UR7, 0x320, URZ ;  /* 0x0000032007077890 */ /* 0x000fe2000fffe0ff */
[----:B------:R-:W-:-:S03]  /*62f0*/  SHF.L.U32 R2, R28, 0x1f, RZ ;  /* 0x0000001f1c027819 */ /* 0x000fc600000006ff */
[----:B------:R-:W-:-:S09]  /*6300*/  ULEA UR4, UR15, UR7, 0x3 ;  /* 0x000000070f047291 */ /* 0x000fd2000f8e18ff */
[----:B------:R-:W1:Y:S02]  /*6310*/  SYNCS.PHASECHK.TRANS64.TRYWAIT P0, [UR4], R2 ;  /* 0x00000002ff0075a7 */ /* 0x000e640008001104 */
[----:B-1----:R-:W-:Y:S05]  /*6320*/  @!P0 BRA `(.L_x_122) ;  /* 0x0000003000188947 */ /* 0x002fea0003800000 */
.L_x_270:
[----:B------:R-:W-:-:S04]  /*6330*/  UIADD3 UR5, UPT, UPT, UR15, 0x1, URZ ;  /* 0x000000010f057890 */ /* 0x000fc8000fffe0ff */
[----:B------:R-:W-:-:S04]  /*6340*/  UISETP.NE.AND UP0, UPT, UR5, 0x2, UPT ;  /* 0x000000020500788c */ /* 0x000fc8000bf05270 */
[----:B------:R-:W-:Y:S02]  /*6350*/  USEL UR4, URZ, 0x1, UP0 ;  /* 0x00000001ff047887 */ /* 0x000fe40008000000 */
[----:B------:R-:W-:-:S04]  /*6360*/  USEL UR5, UR5, URZ, UP0 ;  /* 0x000000ff05057287 */ /* 0x000fc80008000000 */
[----:B------:R-:W-:Y:S01]  /*6370*/  ULEA UR5, UR5, UR7, 0x3 ;  /* 0x0000000705057291 */ /* 0x000fe2000f8e18ff */
[----:B-1----:R-:W-:-:S04]  /*6380*/  LOP3.LUT R2, R28, UR4, RZ, 0x3c, !PT ;  /* 0x000000041c027c12 */ /* 0x002fc8000f8e3cff */
[----:B------:R-:W-:Y:S01]  /*6390*/  SHF.L.U32 R2, R2, 0x1f, RZ ;  /* 0x0000001f02027819 */ /* 0x000fe200000006ff */
[----:B------:R-:W-:-:S07]  /*63a0*/  IMAD.U32 R0, RZ, RZ, UR5 ;  /* 0x00000005ff007e24 */ /* 0x000fce000f8e00ff */
.L_x_123:
[----:B-1----:R1:W3:Y:S02]  /*63b0*/  SYNCS.PHASECHK.TRANS64.TRYWAIT P0, [R0+URZ], R2 ;  /* 0x00000002000075a7 */ /* 0x0022e400080011ff */
[----:B---3--:R-:W-:Y:S05]  /*63c0*/  @!P0 NANOSLEEP.SYNCS 0x989680 ;  /* 0x009896800000895d */ /* 0x008fea0003900000 */
[----:B------:R-:W3:Y:S02]  /*63d0*/  @!P0 SYNCS.PHASECHK.TRANS64 P0, [R0+URZ], R2 ;  /* 0x00000002000085a7 */ /* 0x000ee400080010ff */
[----:B--23--:R-:W-:Y:S05]  /*63e0*/  @P0 EXIT ;  /* 0x000000000000094d */ /* 0x00cfea0003800000 */
[----:B------:R-:W-:Y:S05]  /*63f0*/  BRA `(.L_x_123) ;  /* 0xfffffffc00ec7947 */ /* 0x000fea000383ffff */
.L_x_113:
[----:B------:R-:W-:-:S06]  /*6400*/  UISETP.GE.AND UP1, UPT, UR8, 0x4, UPT ;  /* 0x000000040800788c */ /* 0x000fcc000bf26270 */
[----:B------:R-:W-:-:S13]  /*6410*/  PLOP3.LUT P0, PT, PT, PT, UP1, 0x80, 0x8 ;  /* 0x000000000008781c */ /* 0x000fda0003f0f018 */
[----:B------:R-:W-:Y:S05]  /*6420*/  @!P0 EXIT ;  /* 0x000000000000894d */ /* 0x000fea0003800000 */
[----:B------:R-:W-:Y:S01]  /*6430*/  BAR.SYNC.DEFER_BLOCKING 0x6, 0xa0 ;  /* 0x0182800000007b1d */ /* 0x000fe20000010000 */
[C---:B------:R-:W-:Y:S01]  /*6440*/  IMAD.SHL.U32 R60, R61.reuse, 0x4, RZ ;  /* 0x000000043d3c7824 */ /* 0x040fe200078e00ff */
[--C-:B------:R-:W-:Y:S01]  /*6450*/  SHF.R.U32.HI R2, RZ, 0x2, R61.reuse ;  /* 0x00000002ff027819 */ /* 0x100fe2000001163d */
[C---:B------:R-:W-:Y:S01]  /*6460*/  IMAD.SHL.U32 R3, R61.reuse, 0x8, RZ ;  /* 0x000000083d037824 */ /* 0x040fe200078e00ff */
[----:B------:R-:W-:Y:S01]  /*6470*/  CS2R R56, SRZ ;  /* 0x0000000000387805 */ /* 0x000fe2000001ff00 */
[C---:B------:R-:W-:Y:S01]  /*6480*/  IMAD.U32 R28, R61.reuse, 0x10000, RZ ;  /* 0x000100003d1c7824 */ /* 0x040fe200078e00ff */
[----:B------:R-:W-:Y:S02]  /*6490*/  UMOV UR42, 0x400 ;  /* 0x00000400002a7882 */ /* 0x000fe40000000000 */
[----:B------:R-:W1:Y:S01]  /*64a0*/  LDC R52, c[0x0][0x370] ;  /* 0x0000dc00ff347b82 */ /* 0x000e620000000800 */
[----:B------:R-:W-:Y:S01]  /*64b0*/  ULEA UR42, UR37, UR42, 0x18 ;  /* 0x0000002a252a7291 */ /* 0x000fe2000f8ec0ff */
[----:B------:R-:W-:Y:S01]  /*64c0*/  LOP3.LUT R60, R60, 0x180, RZ, 0xc0, !PT ;  /* 0x000001803c3c7812 */ /* 0x000fe200078ec0ff */
[----:B------:R-:W-:Y:S01]  /*64d0*/  IMAD.MOV.U32 R59, RZ, RZ, 0x1 ;  /* 0x00000001ff3b7424 */ /* 0x000fe200078e00ff */
[----:B------:R-:W-:Y:S01]  /*64e0*/  LOP3.LUT R2, R2, 0x4, R61, 0x48, !PT ;  /* 0x0000000402027812 */ /* 0x000fe200078e483d */
[----:B------:R-:W-:Y:S01]  /*64f0*/  IMAD.MOV.U32 R27, RZ, RZ, RZ ;  /* 0x000000ffff1b7224 */ /* 0x000fe200078e00ff */
[--C-:B------:R-:W-:Y:S01]  /*6500*/  LOP3.LUT R60, R60, 0x18, R3.reuse, 0xf8, !PT ;  /* 0x000000183c3c7812 */ /* 0x100fe200078ef803 */
[----:B------:R-:W-:Y:S01]  /*6510*/  IMAD.MOV.U32 R58, RZ, RZ, RZ ;  /* 0x000000ffff3a7224 */ /* 0x000fe200078e00ff */
[----:B------:R-:W2:Y:S01]  /*6520*/  LDC R24, c[0x0][0xb0c] ;  /* 0x0002c300ff187b82 */ /* 0x000ea20000000800 */
[--C-:B------:R-:W-:Y:S01]  /*6530*/  LOP3.LUT R2, R2, 0x20, R3.reuse, 0xf8, !PT ;  /* 0x0000002002027812 */ /* 0x100fe200078ef803 */
[----:B------:R-:W-:Y:S01]  /*6540*/  IMAD.MOV.U32 R63, RZ, RZ, RZ ;  /* 0x000000ffff3f7224 */ /* 0x000fe200078e00ff */
[----:B------:R-:W-:Y:S01]  /*6550*/  LOP3.LUT R60, R60, 0x40, R3, 0xf8, !PT ;  /* 0x000000403c3c7812 */ /* 0x000fe200078ef803 */
[----:B------:R-:W-:Y:S01]  /*6560*/  IMAD.MOV.U32 R55, RZ, RZ, RZ ;  /* 0x000000ffff377224 */ /* 0x000fe200078e00ff */
[----:B------:R-:W-:Y:S01]  /*6570*/  LOP3.LUT R28, R28, 0x600000, RZ, 0xc0, !PT ;  /* 0x006000001c1c7812 */ /* 0x000fe200078ec0ff */
[----:B------:R-:W4:Y:S01]  /*6580*/  LDCU.64 UR46, c[0x0][0x348] ;  /* 0x00006900ff2e77ac */ /* 0x000f220008000a00 */
[----:B------:R-:W-:Y:S01]  /*6590*/  LOP3.LUT R60, R60, R2, RZ, 0xfc, !PT ;  /* 0x000000023c3c7212 */ /* 0x000fe200078efcff */
[----:B------:R-:W1:Y:S01]  /*65a0*/  LDC R50, c[0x0][0xb20] ;  /* 0x0002c800ff327b82 */ /* 0x000e620000000800 */
[----:B------:R-:W3:Y:S01]  /*65b0*/  LDS R0, [UR42+0x3f0] ;  /* 0x0003f02aff007984 */ /* 0x000ee20008000800 */
[----:B------:R-:W-:Y:S01]  /*65c0*/  LOP3.LUT R61, R61, 0x60, RZ, 0xc0, !PT ;  /* 0x000000603d3d7812 */ /* 0x000fe200078ec0ff */
[----:B------:R-:W1:Y:S01]  /*65d0*/  LDCU.64 UR38, c[0x0][0x888] ;  /* 0x00011100ff2677ac */ /* 0x000e620008000a00 */
[----:B------:R-:W-:Y:S01]  /*65e0*/  IMAD.SHL.U32 R60, R60, 0x4, RZ ;  /* 0x000000043c3c7824 */ /* 0x000fe200078e00ff */
[----:B------:R-:W-:-:S03]  /*65f0*/  UIADD3 UR44, UPT, UPT, UR42, 0x400, URZ ;  /* 0x000004002a2c7890 */ /* 0x000fc6000fffe0ff */
[----:B------:R-:W1:Y:S01]  /*6600*/  LDC R23, c[0x0][0xb30] ;  /* 0x0002cc00ff177b82 */ /* 0x000e620000000800 */
[----:B------:R-:W-:-:S07]  /*6610*/  UMOV UR43, URZ ;  /* 0x000000ff002b7c82 */ /* 0x000fce0008000000 */
[----:B------:R-:W1:Y:S08]  /*6620*/  LDC.64 R44, c[0x0][0xb10] ;  /* 0x0002c400ff2c7b82 */ /* 0x000e700000000a00 */
[----:B------:R-:W1:Y:S08]  /*6630*/  LDC.64 R18, c[0x0][0xb18] ;  /* 0x0002c600ff127b82 */ /* 0x000e700000000a00 */
[----:B------:R-:W1:Y:S08]  /*6640*/  LDC.64 R40, c[0x0][0x888] ;  /* 0x00022200ff287b82 */ /* 0x000e700000000a00 */
[----:B------:R-:W1:Y:S01]  /*6650*/  LDC.64 R16, c[0x0][0xb28] ;  /* 0x0002ca00ff107b82 */ /* 0x000e620000000a00 */
[----:B---3--:R-:W-:-:S07]  /*6660*/  IMAD.IADD R28, R0, 0x1, R28 ;  /* 0x00000001001c7824 */ /* 0x008fce00078e021c */
[----:B------:R-:W3:Y:S08]  /*6670*/  LDC.64 R42, c[0x0][0x890] ;  /* 0x00022400ff2a7b82 */ /* 0x000ef00000000a00 */
[----:B------:R-:W1:Y:S08]  /*6680*/  LDC.64 R38, c[0x0][0x8b0] ;  /* 0x00022c00ff267b82 */ /* 0x000e700000000a00 */
[----:B------:R-:W1:Y:S08]  /*6690*/  LDC.64 R36, c[0x0][0x8a8] ;  /* 0x00022a00ff247b82 */ /* 0x000e700000000a00 */
[----:B--2-4-:R-:W1:Y:S02]  /*66a0*/  LDC R51, c[0x0][0x374] ;  /* 0x0000dd00ff337b82 */ /* 0x014e640000000800 */
.L_x_143:
[----:B------:R-:W-:Y:S02]  /*66b0*/  LEA R0, R63, UR42, 0x3 ;  /* 0x0000002a3f007c11 */ /* 0x000fe4000f8e18ff */
[----:B------:R-:W-:Y:S02]  /*66c0*/  SHF.L.U32 R2, R57, 0x1f, RZ ;  /* 0x0000001f39027819 */ /* 0x000fe400000006ff */
[----:B------:R-:W-:Y:S02]  /*66d0*/  LEA R32, R63, UR42, 0x4 ;  /* 0x0000002a3f207c11 */ /* 0x000fe4000f8e20ff */
[----:B------:R-:W2:Y:S02]  /*66e0*/  SYNCS.PHASECHK.TRANS64.TRYWAIT P0, [R0+URZ+0x340], R2 ;  /* 0x00034002000075a7 */ /* 0x000ea400080011ff */
[----:B-12---:R-:W-:Y:S05]  /*66f0*/  @!P0 BRA `(.L_x_124) ;  /* 0x0000002c003c8947 */ /* 0x006fea0003800000 */
.L_x_271:
[----:B------:R-:W4:Y:S01]  /*6700*/  LDC.64 R10, c[0x0][0xb10] ;  /* 0x0002c400ff0a7b82 */ /* 0x000f220000000a00 */
[----:B------:R-:W3:Y:S01]  /*6710*/  LDS.128 R32, [R32+0x3d0] ;  /* 0x0003d00020207984 */ /* 0x000ee20000000c00 */
[----:B-1----:R-:W-:Y:S01]  /*6720*/  ISETP.NE.AND P1, PT, R23, 0x1, PT ;  /* 0x000000011700780c */ /* 0x002fe20003f25270 */
[----:B--2---:R-:W-:Y:S01]  /*6730*/  VIADD R0, R0, 0x350 ;  /* 0x0000035000007836 */ /* 0x004fe20000000000 */
[----:B------:R-:W-:Y:S04]  /*6740*/  ISETP.GE.AND P0, PT, R22, 0x1, PT ;  /* 0x000000011600780c */ /* 0x000fe80003f06270 */
[----:B------:R-:W1:Y:S01]  /*6750*/  LDC.64 R8, c[0x0][0xb18] ;  /* 0x0002c600ff087b82 */ /* 0x000e620000000a00 */
[----:B------:R-:W-:Y:S01]  /*6760*/  PRMT R0, RZ, 0x654, R0 ;  /* 0x00000654ff007816 */ /* 0x000fe20000000000 */
[----:B------:R-:W-:Y:S01]  /*6770*/  @!PT LDS RZ, [RZ] ;  /* 0x00000000fffff984 */ /* 0x000fe20000000800 */
[----:B------:R-:W-:Y:S01]  /*6780*/  @!PT LDS RZ, [RZ] ;  /* 0x00000000fffff984 */ /* 0x000fe20000000800 */
[----:B------:R-:W-:Y:S01]  /*6790*/  @!PT LDS RZ, [RZ] ;  /* 0x00000000fffff984 */ /* 0x000fe20000000800 */
[----:B------:R-:W-:Y:S01]  /*67a0*/  @!PT LDS RZ, [RZ] ;  /* 0x00000000fffff984 */ /* 0x000fe20000000800 */
[----:B------:R2:W-:Y:S06]  /*67b0*/  MEMBAR.ALL.CTA ;  /* 0x0000000000007992 */ /* 0x0005ec0000008000 */
[----:B--2---:R-:W2:Y:S01]  /*67c0*/  FENCE.VIEW.ASYNC.S ;  /* 0x00000000000073c6 */ /* 0x004ea20000000000 */
[----:B------:R-:W1:Y:S08]  /*67d0*/  @!P1 LDC R12, c[0x0][0xb20] ;  /* 0x0002c800ff0c9b82 */ /* 0x000e700000000800 */
[----:B------:R-:W1:Y:S01]  /*67e0*/  @!P1 LDC R7, c[0x0][0xb0c] ;  /* 0x0002c300ff079b82 */ /* 0x000e620000000800 */
[----:B--2---:R2:W-:Y:S01]  /*67f0*/  SYNCS.ARRIVE.TRANS64.RED.A1T0 RZ, [R0+URZ], RZ ;  /* 0x000000ff00ff79a7 */ /* 0x0045e200081004ff */
[----:B---3--:R-:W-:Y:S04]  /*6800*/  LOP3.LUT P4, RZ, R34, 0x1, RZ, 0xc0, !PT ;  /* 0x0000000122ff7812 */ /* 0x008fe8000788c0ff */
[----:B------:R-:W-:Y:S09]  /*6810*/  P2R R62, PR, RZ, 0x10 ;  /* 0x00000010ff3e7803 */ /* 0x000ff20000000000 */
[----:B------:R-:W-:Y:S02]  /*6820*/  @P4 MOV R26, R32 ;  /* 0x00000020001a4202 */ /* 0x000fe40000000f00 */
[----:B------:R-:W-:Y:S01]  /*6830*/  @P4 LOP3.LUT R25, R33, 0xffff, RZ, 0xc0, !PT ;  /* 0x0000ffff21194812 */ /* 0x000fe200078ec0ff */
[----:B--2-4-:R-:W-:Y:S06]  /*6840*/  @!P0 BRA `(.L_x_125) ;  /* 0x0000000000a48947 */ /* 0x014fec0003800000 */
[-C--:B------:R-:W-:Y:S01]  /*6850*/  IMAD.HI.U32 R0, R51, R19.reuse, RZ ;  /* 0x0000001333007227 */ /* 0x080fe200078e00ff */
[----:B------:R-:W-:Y:S02]  /*6860*/  ISETP.NE.AND P0, PT, R18, 0x1, PT ;  /* 0x000000011200780c */ /* 0x000fe40003f05270 */
[----:B------:R-:W-:Y:S01]  /*6870*/  ISETP.NE.AND P2, PT, R22, 0x1, PT ;  /* 0x000000011600780c */ /* 0x000fe20003f45270 */
[----:B------:R-:W-:Y:S01]  /*6880*/  IMAD.HI.U32 R4, R52, R44, RZ ;  /* 0x0000002c34047227 */ /* 0x000fe200078e00ff */
[----:B------:R-:W-:Y:S02]  /*6890*/  SHF.R.U32.HI R0, RZ, R50, R0 ;  /* 0x00000032ff007219 */ /* 0x000fe40000011600 */
[----:B------:R-:W-:Y:S01]  /*68a0*/  ISETP.NE.AND P3, PT, R24, 0x1, PT ;  /* 0x000000011800780c */ /* 0x000fe20003f65270 */
[----:B------:R-:W-:Y:S01]  /*68b0*/  IMAD.HI.U32 R6, R25, R19, RZ ;  /* 0x0000001319067227 */ /* 0x000fe200078e00ff */
[-C--:B------:R-:W-:Y:S02]  /*68c0*/  SHF.R.U32.HI R4, RZ, R45.reuse, R4 ;  /* 0x0000002dff047219 */ /* 0x080fe40000011604 */
        /* <DEDUP_REMOVED lines=14> */
[C---:B------:R-:W-:Y:S03]  /*69b0*/  IMAD.HI.U32 R0, R3.reuse, R16, RZ ;  /* 0x0000001003007227 */ /* 0x040fe600078e00ff */
[C---:B------:R-:W-:Y:S02]  /*69c0*/  ISETP.GE.OR P0, PT, R2.reuse, R5, P0 ;  /* 0x000000050200720c */ /* 0x040fe40000706670 */
[----:B------:R-:W-:Y:S04]  /*69d0*/  SHF.R.U32.HI R0, RZ, R17, R0 ;  /* 0x00000011ff007219 */ /* 0x000fe80000011600 */
[C---:B------:R-:W-:Y:S05]  /*69e0*/  SEL R6, R3.reuse, R0, !P2 ;  /* 0x0000000003067207 */ /* 0x040fea0005000000 */
        /* <DEDUP_REMOVED lines=14> */
[----:B------:R-:W-:Y:S07]  /*6ad0*/  IMAD R25, R3, R18, R25 ;  /* 0x0000001203197224 */ /* 0x000fee00078e0219 */
.L_x_125:
[----:B------:R-:W-:Y:S01]  /*6ae0*/  @!P1 IMAD.HI.U32 R0, R26, R10, RZ ;  /* 0x0000000a1a009227 */ /* 0x000fe200078e00ff */
[----:B-1----:R-:W-:Y:S01]  /*6af0*/  @!P1 ISETP.NE.AND P0, PT, R8, 0x1, PT ;  /* 0x000000010800980c */ /* 0x002fe20003f05270 */
[----:B------:R-:W-:Y:S01]  /*6b00*/  ULOP3.LUT UP0, URZ, UR44, 0x90, URZ, 0xc0, !UPT ;  /* 0x000000902cff7892 */ /* 0x000fe2000f80c0ff */
[----:B------:R-:W-:Y:S01]  /*6b10*/  @!P1 ISETP.NE.AND P2, PT, R7, 0x1, PT ;  /* 0x000000010700980c */ /* 0x000fe20003f45270 */
[----:B------:R-:W-:Y:S01]  /*6b20*/  @!P1 IMAD.HI.U32 R2, R25, R9, RZ ;  /* 0x0000000919029227 */ /* 0x000fe200078e00ff */
[----:B------:R-:W-:Y:S02]  /*6b30*/  @!P1 SHF.R.U32.HI R0, RZ, R11, R0 ;  /* 0x0000000bff009219 */ /* 0x000fe40000011600 */
[----:B------:R-:W-:Y:S01]  /*6b40*/  @P4 SHF.R.U32.HI R54, RZ, 0x10, R33 ;  /* 0x00000010ff364819 */ /* 0x000fe20000011621 */
[----:B------:R-:W-:Y:S01]  /*6b50*/  VIADD R63, R63, 0x1 ;  /* 0x000000013f3f7836 */ /* 0x000fe20000000000 */
[----:B------:R-:W-:Y:S02]  /*6b60*/  @!P1 SHF.R.U32.HI R2, RZ, R12, R2 ;  /* 0x0000000cff029219 */ /* 0x000fe40000011602 */
[----:B------:R-:W-:Y:S02]  /*6b70*/  @!P1 SEL R3, R26, R0, !P2 ;  /* 0x000000001a039207 */ /* 0x000fe40005000000 */
[----:B------:R-:W-:Y:S05]  /*6b80*/  @!P1 SEL R2, R25, R2, !P0 ;  /* 0x0000000219029207 */ /* 0x000fea0004000000 */
[----:B------:R-:W-:Y:S02]  /*6b90*/  @!P1 IMAD.IADD R0, R2, 0x1, -R3 ;  /* 0x0000000102009824 */ /* 0x000fe400078e0a03 */
[----:B------:R-:W-:Y:S02]  /*6ba0*/  @!P1 IMAD.IADD R2, R3, 0x1, -R2 ;  /* 0x0000000103029824 */ /* 0x000fe400078e0a02 */
[----:B------:R-:W-:Y:S02]  /*6bb0*/  @!P1 IMAD R26, R0, R7, R26 ;  /* 0x00000007001a9224 */ /* 0x000fe400078e021a */
[----:B------:R-:W-:Y:S01]  /*6bc0*/  @!P1 IMAD R25, R2, R8, R25 ;  /* 0x0000000802199224 */ /* 0x000fe200078e0219 */
[----:B------:R-:W-:Y:S06]  /*6bd0*/  BRA.U !UP0, `(.L_x_126) ;  /* 0x00000001087c7547 */ /* 0x000fec000b800000 */
[----:B------:R-:W1:Y:S01]  /*6be0*/  LDCU.64 UR8, c[0x4][0x80] ;  /* 0x01001000ff0877ac */ /* 0x000e620008000a00 */
[----:B------:R-:W-:Y:S01]  /*6bf0*/  MOV R2, 0x0 ;  /* 0x0000000000027802 */ /* 0x000fe20000000f00 */
[----:B------:R-:W-:Y:S02]  /*6c00*/  HFMA2 R12, -RZ, RZ, 0, 5.9604644775390625e-08 ;  /* 0x00000001ff0c7431 */ /* 0x000fe400000001ff */
[----:B------:R-:W-:Y:S01]  /*6c10*/  IMAD.MOV.U32 R8, RZ, RZ, 0x70 ;  /* 0x00000070ff087424 */ /* 0x000fe200078e00ff */
[----:B------:R2:W3:Y:S01]  /*6c20*/  LDC.64 R14, c[0x4][R2] ;  /* 0x01000000020e7b82 */ /* 0x0004e20000000a00 */
[----:B------:R-:W4:Y:S01]  /*6c30*/  LDCU.64 UR6, c[0x4][0x88] ;  /* 0x01001100ff0677ac */ /* 0x000f220008000a00 */
[----:B------:R-:W-:Y:S01]  /*6c40*/  IMAD.MOV.U32 R13, RZ, RZ, RZ ;  /* 0x000000ffff0d7224 */ /* 0x000fe200078e00ff */
[----:B------:R-:W2:Y:S01]  /*6c50*/  LDCU.64 UR4, c[0x4][0x8] ;  /* 0x01000100ff0477ac */ /* 0x000ea20008000a00 */
[----:B-1----:R-:W-:Y:S01]  /*6c60*/  MOV R5, UR9 ;  /* 0x0000000900057c02 */ /* 0x002fe20008000f00 */
[----:B------:R-:W-:Y:S01]  /*6c70*/  IMAD.U32 R4, RZ, RZ, UR8 ;  /* 0x00000008ff047e24 */ /* 0x000fe2000f8e00ff */
[----:B----4-:R-:W-:Y:S01]  /*6c80*/  MOV R7, UR7 ;  /* 0x0000000700077c02 */ /* 0x010fe20008000f00 */
[----:B------:R-:W-:Y:S01]  /*6c90*/  IMAD.U32 R6, RZ, RZ, UR6 ;  /* 0x00000006ff067e24 */ /* 0x000fe2000f8e00ff */
[----:B--2---:R-:W-:Y:S01]  /*6ca0*/  MOV R11, UR5 ;  /* 0x00000005000b7c02 */ /* 0x004fe20008000f00 */
[----:B------:R-:W-:Y:S02]  /*6cb0*/  IMAD.U32 R10, RZ, RZ, UR4 ;  /* 0x00000004ff0a7e24 */ /* 0x000fe4000f8e00ff */
[----:B------:R-:W-:Y:S07]  /*6cc0*/  LEPC R20, `(.L_x_127) ;  /* 0x000000001014794e */ /* 0x000fee0000000000 */
[----:B---3-5:R-:W-:Y:S05]  /*6cd0*/  CALL.ABS.NOINC R14 ;  /* 0x000000000e007343 */ /* 0x028fea0003c00000 */
.L_x_127:
[----:B------:R-:W1:Y:S01]  /*6ce0*/  LDCU.64 UR8, c[0x4][0x80] ;  /* 0x01001000ff0877ac */ /* 0x000e620008000a00 */
[----:B------:R-:W2:Y:S01]  /*6cf0*/  LDC.64 R2, c[0x4][R2] ;  /* 0x0100000002027b82 */ /* 0x000ea20000000a00 */
[----:B------:R-:W-:Y:S02]  /*6d00*/  HFMA2 R12, -RZ, RZ, 0, 5.9604644775390625e-08 ;  /* 0x00000001ff0c7431 */ /* 0x000fe400000001ff */
[----:B------:R-:W-:Y:S02]  /*6d10*/  IMAD.MOV.U32 R8, RZ, RZ, 0x70 ;  /* 0x00000070ff087424 */ /* 0x000fe400078e00ff */
[----:B------:R-:W-:Y:S01]  /*6d20*/  IMAD.MOV.U32 R13, RZ, RZ, RZ ;  /* 0x000000ffff0d7224 */ /* 0x000fe200078e00ff */
[----:B------:R-:W3:Y:S01]  /*6d30*/  LDCU.64 UR6, c[0x4][0x88] ;  /* 0x01001100ff0677ac */ /* 0x000ee20008000a00 */
[----:B------:R-:W4:Y:S01]  /*6d40*/  LDCU.64 UR4, c[0x4][0x8] ;  /* 0x01000100ff0477ac */ /* 0x000f220008000a00 */
[----:B-1----:R-:W-:Y:S02]  /*6d50*/  MOV R4, UR8 ;  /* 0x0000000800047c02 */ /* 0x002fe40008000f00 */
[----:B------:R-:W-:Y:S02]  /*6d60*/  MOV R5, UR9 ;  /* 0x0000000900057c02 */ /* 0x000fe40008000f00 */
[----:B---3--:R-:W-:Y:S01]  /*6d70*/  MOV R7, UR7 ;  /* 0x0000000700077c02 */ /* 0x008fe20008000f00 */
[----:B------:R-:W-:Y:S01]  /*6d80*/  IMAD.U32 R6, RZ, RZ, UR6 ;  /* 0x00000006ff067e24 */ /* 0x000fe2000f8e00ff */
[----:B----4-:R-:W-:Y:S01]  /*6d90*/  MOV R11, UR5 ;  /* 0x00000005000b7c02 */ /* 0x010fe20008000f00 */
[----:B------:R-:W-:Y:S02]  /*6da0*/  IMAD.U32 R10, RZ, RZ, UR4 ;  /* 0x00000004ff0a7e24 */ /* 0x000fe4000f8e00ff */
[----:B------:R-:W-:Y:S07]  /*6db0*/  LEPC R20, `(.L_x_126) ;  /* 0x000000001014794e */ /* 0x000fee0000000000 */
[----:B--2---:R-:W-:Y:S05]  /*6dc0*/  CALL.ABS.NOINC R2 ;  /* 0x0000000002007343 */ /* 0x004fea0003c00000 */
.L_x_126:
[----:B------:R-:W-:Y:S01]  /*6dd0*/  ISETP.NE.U32.AND P2, PT, R42, RZ, PT ;  /* 0x000000ff2a00720c */ /* 0x000fe20003f45070 */
[----:B------:R-:W-:Y:S01]  /*6de0*/  UISETP.NE.AND UP1, UPT, UR45, URZ, UPT ;  /* 0x000000ff2d00728c */ /* 0x000fe2000bf25270 */
[----:B------:R-:W-:Y:S02]  /*6df0*/  ISETP.NE.U32.AND P4, PT, R38, RZ, PT ;  /* 0x000000ff2600720c */ /* 0x000fe40003f85070 */
[----:B------:R-:W-:Y:S02]  /*6e00*/  ISETP.NE.AND.EX P2, PT, R43, RZ, PT, P2 ;  /* 0x000000ff2b00720c */ /* 0x000fe40003f45320 */
[----:B------:R-:W-:Y:S02]  /*6e10*/  PLOP3.LUT P1, PT, PT, PT, PT, 0x8, 0x80 ;  /* 0x000000000080781c */ /* 0x000fe40003f2e170 */
[----:B------:R-:W-:Y:S02]  /*6e20*/  PLOP3.LUT P0, PT, PT, PT, UP1, 0x80, 0x8 ;  /* 0x000000000008781c */ /* 0x000fe40003f0f018 */
[----:B------:R-:W-:Y:S02]  /*6e30*/  ISETP.NE.AND.EX P4, PT, R39, RZ, PT, P4 ;  /* 0x000000ff2700720c */ /* 0x000fe40003f85340 */
[----:B------:R-:W1:Y:S09]  /*6e40*/  @UP1 LDCU.64 UR4, c[0x0][0x888] ;  /* 0x00011100ff0417ac */ /* 0x000e720008000a00 */
[----:B------:R-:W-:Y:S01]  /*6e50*/  @P0 PLOP3.LUT P1, PT, P2, PT, PT, 0x80, 0x8 ;  /* 0x000000000008081c */ /* 0x000fe2000172f070 */
[----:B-1----:R-:W-:Y:S04]  /*6e60*/  @UP1 UISETP.NE.U32.AND UP0, UPT, UR4, URZ, UPT ;  /* 0x000000ff0400128c */ /* 0x002fe8000bf05070 */
[----:B------:R-:W-:Y:S04]  /*6e70*/  @UP1 UISETP.NE.AND.EX UP0, UPT, UR5, URZ, UPT, UP0 ;  /* 0x000000ff0500128c */ /* 0x000fe8000bf05300 */
[----:B------:R-:W-:Y:S01]  /*6e80*/  @UP1 USEL UR4, URZ, 0xffffffff, UP0 ;  /* 0xffffffffff041887 */ /* 0x000fe20008000000 */
[----:B------:R-:W-:Y:S11]  /*6e90*/  @!P2 BRA `(.L_x_128) ;  /* 0x00000000002ca947 */ /* 0x000ff60003800000 */
[----:B------:R-:W-:Y:S01]  /*6ea0*/  ISETP.NE.U32.AND P3, PT, R40, RZ, PT ;  /* 0x000000ff2800720c */ /* 0x000fe20003f65070 */
[----:B------:R-:W-:Y:S03]  /*6eb0*/  IMAD.MOV.U32 R49, RZ, RZ, 0x1 ;  /* 0x00000001ff317424 */ /* 0x000fe600078e00ff */
[----:B------:R-:W-:Y:S11]  /*6ec0*/  ISETP.NE.AND.EX P3, PT, R41, RZ, PT, P3 ;  /* 0x000000ff2900720c */ /* 0x000ff60003f65330 */
[----:B------:R-:W-:Y:S02]  /*6ed0*/  @!UPT UIADD3 URZ, UPT, UPT, URZ, URZ, URZ ;  /* 0x000000fffffff290 */ /* 0x000fe4000fffe0ff */
[----:B------:R-:W1:Y:S01]  /*6ee0*/  @P3 LDC.64 R2, c[0x0][0x888] ;  /* 0x00022200ff023b82 */ /* 0x000e620000000a00 */
[----:B------:R-:W-:Y:S04]  /*6ef0*/  @P3 IMAD R0, R42, UR36, RZ ;  /* 0x000000242a003c24 */ /* 0x000fe8000f8e02ff */
[----:B-1----:R-:W-:Y:S04]  /*6f00*/  @P3 IMAD.WIDE R2, R0, 0x4, R2 ;  /* 0x0000000400023825 */ /* 0x002fe800078e0202 */
[----:B------:R-:W-:Y:S01]  /*6f10*/  HFMA2 R0, -RZ, RZ, 0, 5.9604644775390625e-08 ;  /* 0x00000001ff007431 */ /* 0x000fe200000001ff */
[----:B-----5:R1:W5:Y:S04]  /*6f20*/  @P3 LDG.E R30, desc[UR40][R2.64] ;  /* 0x00000028021e3981 */ /* 0x020368000c1e1900 */
[----:B------:R-:W-:Y:S01]  /*6f30*/  @!P3 PRMT R49, R0, 0x7610, R49 ;  /* 0x000076100031b816 */ /* 0x000fe20000000031 */
[----:B-1----:R-:W2:Y:S06]  /*6f40*/  @!P3 LDC R30, c[0x0][0x880] ;  /* 0x00022000ff1ebb82 */ /* 0x002eac0000000800 */
.L_x_128:
[----:B------:R-:W-:Y:S05]  /*6f50*/  @!P4 BRA `(.L_x_129) ;  /* 0x000000000020c947 */ /* 0x000fea0003800000 */
[----:B------:R-:W-:Y:S04]  /*6f60*/  ISETP.NE.U32.AND P3, PT, R36, RZ, PT ;  /* 0x000000ff2400720c */ /* 0x000fe80003f65070 */
[----:B------:R-:W-:Y:S11]  /*6f70*/  ISETP.NE.AND.EX P3, PT, R37, RZ, PT, P3 ;  /* 0x000000ff2500720c */ /* 0x000ff60003f65330 */
[----:B------:R-:W-:Y:S02]  /*6f80*/  @!UPT UIADD3 URZ, UPT, UPT, URZ, URZ, URZ ;  /* 0x000000fffffff290 */ /* 0x000fe4000fffe0ff */
[----:B------:R-:W1:Y:S01]  /*6f90*/  @P3 LDC.64 R2, c[0x0][0x8a8] ;  /* 0x00022a00ff023b82 */ /* 0x000e620000000a00 */
[----:B------:R-:W-:Y:S04]  /*6fa0*/  @P3 IMAD R0, R38, UR36, RZ ;  /* 0x0000002426003c24 */ /* 0x000fe8000f8e02ff */
[----:B-1----:R-:W-:Y:S05]  /*6fb0*/  @P3 IMAD.WIDE R2, R0, 0x4, R2 ;  /* 0x0000000400023825 */ /* 0x002fea00078e0202 */
[----:B-----5:R1:W5:Y:S02]  /*6fc0*/  @P3 LDG.E R29, desc[UR40][R2.64] ;  /* 0x00000028021d3981 */ /* 0x020364000c1e1900 */
[----:B-1----:R-:W3:Y:S02]  /*6fd0*/  @!P3 LDC R29, c[0x0][0x8a0] ;  /* 0x00022800ff1dbb82 */ /* 0x002ee40000000800 */
.L_x_129:
[----:B--2--5:R-:W-:Y:S01]  /*6fe0*/  @P0 ISETP.NE.AND P4, PT, R30, RZ, PT ;  /* 0x000000ff1e00020c */ /* 0x024fe20003f85270 */
[----:B------:R-:W-:Y:S01]  /*6ff0*/  IMAD.U32 R0, RZ, RZ, UR4 ;  /* 0x00000004ff007e24 */ /* 0x000fe2000f8e00ff */
[----:B------:R-:W-:Y:S01]  /*7000*/  @P0 LOP3.LUT P3, RZ, R49, 0xff, RZ, 0xc0, !PT ;  /* 0x000000ff31ff0812 */ /* 0x000fe2000786c0ff */
[----:B------:R-:W-:Y:S01]  /*7010*/  IMAD.SHL.U32 R66, R56, 0x800, RZ ;  /* 0x0000080038427824 */ /* 0x000fe200078e00ff */
[----:B------:R-:W-:Y:S01]  /*7020*/  @P0 SEL R2, RZ, 0xffffffff, P4 ;  /* 0xffffffffff020807 */ /* 0x000fe20002000000 */
[----:B------:R-:W-:Y:S01]  /*7030*/  BSSY B1, `(.L_x_130) ;  /* 0x000002e000017945 */ /* 0x000fe20003800000 */
[----:B------:R-:W-:Y:S02]  /*7040*/  LOP3.LUT R4, R59, 0x1, RZ, 0x3c, !PT ;  /* 0x000000013b047812 */ /* 0x000fe400078e3cff */
[----:B------:R-:W-:Y:S02]  /*7050*/  CS2R R34, SRZ ;  /* 0x0000000000227805 */ /* 0x000fe4000001ff00 */
[----:B------:R-:W-:Y:S02]  /*7060*/  @P1 SEL R2, R0, R2, !P3 ;  /* 0x0000000200021207 */ /* 0x000fe40005800000 */
[----:B------:R-:W-:Y:S02]  /*7070*/  CS2R R32, SRZ ;  /* 0x0000000000207805 */ /* 0x000fe4000001ff00 */
[----:B------:R-:W-:Y:S02]  /*7080*/  LEA R3, R56, UR42, 0x3 ;  /* 0x0000002a38037c11 */ /* 0x000fe4000f8e18ff */
[----:B------:R-:W-:Y:S02]  /*7090*/  @P0 LOP3.LUT R2, R2, 0x1, RZ, 0xc0, !PT ;  /* 0x0000000102020812 */ /* 0x000fe400078ec0ff */
[C---:B------:R-:W-:Y:S02]  /*70a0*/  LEA R67, R27.reuse, UR42, 0x3 ;  /* 0x0000002a1b437c11 */ /* 0x040fe4000f8e18ff */
[----:B------:R-:W-:Y:S02]  /*70b0*/  ISETP.NE.U32.OR P5, PT, R2, 0x1, !P0 ;  /* 0x000000010200780c */ /* 0x000fe400047a5470 */
[----:B------:R-:W-:Y:S02]  /*70c0*/  SHF.L.U32 R5, R58, 0x1f, RZ ;  /* 0x0000001f3a057819 */ /* 0x000fe400000006ff */
[C---:B------:R-:W-:Y:S02]  /*70d0*/  LEA.HI R2, R27.reuse, R27, RZ, 0x1 ;  /* 0x0000001b1b027211 */ /* 0x040fe400078f08ff */
[----:B------:R-:W-:Y:S02]  /*70e0*/  PLOP3.LUT P4, PT, PT, PT, PT, 0x8, 0x80 ;  /* 0x000000000080781c */ /* 0x000fe40003f8e170 */
[----:B------:R-:W-:Y:S02]  /*70f0*/  P2R R64, PR, RZ, 0x20 ;  /* 0x00000020ff407803 */ /* 0x000fe40000000000 */
[----:B------:R-:W-:Y:S03]  /*7100*/  IADD3 R65, PT, PT, R66, UR42, R60 ;  /* 0x0000002a42417c10 */ /* 0x000fe6000fffe03c */
[----:B------:R-:W-:Y:S04]  /*7110*/  @P5 SHF.L.U32 R0, R4, 0x1f, RZ ;  /* 0x0000001f04005819 */ /* 0x000fe800000006ff */
[----:B------:R1:W2:Y:S01]  /*7120*/  @P5 SYNCS.PHASECHK.TRANS64.TRYWAIT P0, [R3+URZ+0x310], R0 ;  /* 0x00031000030055a7 */ /* 0x0002a200080011ff */
[----:B------:R4:W3:Y:S01]  /*7130*/  SYNCS.PHASECHK.TRANS64.TRYWAIT P3, [R67+URZ+0x360], R5 ;  /* 0x00036005430075a7 */ /* 0x0008e200080611ff */
[C---:B-1----:R-:W-:Y:S01]  /*7140*/  IMAD.SHL.U32 R0, R2.reuse, 0x4, RZ ;  /* 0x0000000402007824 */ /* 0x042fe200078e00ff */
[----:B------:R-:W-:Y:S04]  /*7150*/  LOP3.LUT R2, R2, 0xffe, RZ, 0xc0, !PT ;  /* 0x00000ffe02027812 */ /* 0x000fe800078ec0ff */
[----:B------:R-:W-:Y:S01]  /*7160*/  LOP3.LUT R0, R0, 0xfffffff8, RZ, 0xc0, !PT ;  /* 0xfffffff800007812 */ /* 0x000fe200078ec0ff */
[----:B------:R-:W-:Y:S04]  /*7170*/  IMAD.IADD R2, R27, 0x1, -R2 ;  /* 0x000000011b027824 */ /* 0x000fe800078e0a02 */
[----:B------:R-:W-:Y:S04]  /*7180*/  IMAD.IADD R0, R28, 0x1, R0 ;  /* 0x000000011c007824 */ /* 0x000fe800078e0200 */
[----:B------:R-:W-:Y:S01]  /*7190*/  IMAD R2, R2, 0x100000, R0 ;  /* 0x0010000002027824 */ /* 0x000fe200078e0200 */
[----:B--2---:R-:W-:Y:S01]  /*71a0*/  @P5 PLOP3.LUT P4, PT, P0, PT, PT, 0x8, 0x80 ;  /* 0x000000000080581c */ /* 0x004fe2000078e170 */
[----:B------:R-:W-:Y:S01]  /*71b0*/  @!UPT UIADD3 URZ, UPT, UPT, URZ, URZ, URZ ;  /* 0x000000fffffff290 */ /* 0x000fe2000fffe0ff */
[----:B---34-:R-:W-:Y:S11]  /*71c0*/  @!P5 BRA `(.L_x_131) ;  /* 0x000000000050d947 */ /* 0x018ff60003800000 */
[----:B------:R-:W-:Y:S01]  /*71d0*/  ISETP.NE.U32.AND P0, PT, RZ, UR38, PT ;  /* 0x00000026ff007c0c */ /* 0x000fe2000bf05070 */
[----:B------:R-:W-:Y:S01]  /*71e0*/  BSSY B0, `(.L_x_132) ;  /* 0x000000f000007945 */ /* 0x000fe20003800000 */
[----:B------:R-:W-:Y:S01]  /*71f0*/  ISETP.NE.AND P1, PT, R30, RZ, PT ;  /* 0x000000ff1e00720c */ /* 0x000fe20003f25270 */
[----:B------:R-:W-:Y:S01]  /*7200*/  IMAD.MOV.U32 R34, RZ, RZ, RZ ;  /* 0x000000ffff227224 */ /* 0x000fe200078e00ff */
[----:B------:R-:W-:Y:S02]  /*7210*/  ISETP.NE.AND.EX P0, PT, RZ, UR39, PT, P0 ;  /* 0x00000027ff007c0c */ /* 0x000fe4000bf05300 */
[----:B------:R-:W-:Y:S02]  /*7220*/  SEL R0, RZ, 0xffffffff, P1 ;  /* 0xffffffffff007807 */ /* 0x000fe40000800000 */
[----:B------:R-:W-:Y:S02]  /*7230*/  LOP3.LUT P1, RZ, R49, 0xff, RZ, 0xc0, !PT ;  /* 0x000000ff31ff7812 */ /* 0x000fe4000782c0ff */
[----:B------:R-:W-:Y:S04]  /*7240*/  SEL R6, RZ, 0xffffffff, P0 ;  /* 0xffffffffff067807 */ /* 0x000fe80000000000 */
[----:B------:R-:W-:Y:S04]  /*7250*/  @P2 SEL R0, R6, R0, !P1 ;  /* 0x0000000006002207 */ /* 0x000fe80004800000 */
[----:B------:R-:W-:Y:S04]  /*7260*/  LOP3.LUT R0, R0, 0x1, RZ, 0xc0, !PT ;  /* 0x0000000100007812 */ /* 0x000fe800078ec0ff */
[----:B------:R-:W-:Y:S01]  /*7270*/  ISETP.NE.U32.AND P0, PT, R0, 0x1, PT ;  /* 0x000000010000780c */ /* 0x000fe20003f05070 */
[----:B------:R-:W-:Y:S01]  /*7280*/  @!UPT UIADD3 URZ, UPT, UPT, URZ, URZ, URZ ;  /* 0x000000fffffff290 */ /* 0x000fe2000fffe0ff */
[----:B------:R-:W-:Y:S11]  /*7290*/  @!P4 BRA `(.L_x_133) ;  /* 0x00000000000cc947 */ /* 0x000ff60003800000 */
[----:B------:R-:W-:Y:S04]  /*72a0*/  SHF.L.U32 R4, R4, 0x1f, RZ ;  /* 0x0000001f04047819 */ /* 0x000fe800000006ff */
[----:B------:R-:W1:Y:S02]  /*72b0*/  SYNCS.PHASECHK.TRANS64.TRYWAIT P1, [R3+URZ+0x310], R4 ;  /* 0x00031004030075a7 */ /* 0x000e6400080211ff */
[----:B-1----:R-:W-:Y:S05]  /*72c0*/  @!P1 BRA `(.L_x_134) ;  /* 0x00000020005c9947 */ /* 0x002fea0003800000 */
.L_x_133:
[----:B------:R-:W-:Y:S05]  /*72d0*/  BSYNC B0 ;  /* 0x0000000000007941 */ /* 0x000fea0003800000 */
.L_x_132:
[----:B------:R-:W-:Y:S01]  /*72e0*/  CS2R R32, SRZ ;  /* 0x0000000000207805 */ /* 0x000fe2000001ff00 */
[----:B------:R-:W-:Y:S05]  /*72f0*/  @P0 WARPSYNC.ALL ;  /* 0x0000000000000948 */ /* 0x000fea0003800000 */
[----:B------:R2:W3:Y:S02]  /*7300*/  @P0 LDSM.16.M88.4 R32, [R65+0x400] ;  /* 0x000400004120083b */ /* 0x0004e40000000200 */
.L_x_131:
[----:B------:R-:W-:Y:S05]  /*7310*/  BSYNC B1 ;  /* 0x0000000000017941 */ /* 0x000fea0003800000 */
.L_x_130:
[----:B------:R-:W-:Y:S04]  /*7320*/  SHF.R.U32.HI R0, RZ, 0x15, R2 ;  /* 0x00000015ff007819 */ /* 0x000fe80000011602 */
[----:B------:R-:W-:Y:S01]  /*7330*/  LOP3.LUT P0, RZ, R0, 0x3, R53, 0x48, !PT ;  /* 0x0000000300ff7812 */ /* 0x000fe20007804835 */
[----:B------:R-:W-:Y:S01]  /*7340*/  @!UPT UIADD3 URZ, UPT, UPT, URZ, URZ, URZ ;  /* 0x000000fffffff290 */ /* 0x000fe2000fffe0ff */
[----:B------:R-:W-:Y:S11]  /*7350*/  @P3 BRA `(.L_x_135) ;  /* 0x0000000000083947 */ /* 0x000ff60003800000 */
[----:B------:R-:W4:Y:S02]  /*7360*/  SYNCS.PHASECHK.TRANS64.TRYWAIT P1, [R67+URZ+0x360], R5 ;  /* 0x00036005430075a7 */ /* 0x000f2400080211ff */
[----:B----4-:R-:W-:Y:S05]  /*7370*/  @!P1 BRA `(.L_x_136) ;  /* 0x0000002000449947 */ /* 0x010fea0003800000 */
.L_x_135:
[----:B------:R-:W-:Y:S05]  /*7380*/  @!P0 BRA `(.L_x_137) ;  /* 0x0000000000408947 */ /* 0x000fea0003800000 */
[----:B------:R-:W4:Y:S01]  /*7390*/  LDCU.64 UR8, c[0x4][0x70] ;  /* 0x01000e00ff0877ac */ /* 0x000f220008000a00 */
[----:B------:R-:W-:Y:S01]  /*73a0*/  MOV R15, 0x0 ;  /* 0x00000000000f7802 */ /* 0x000fe20000000f00 */
[----:B------:R-:W-:Y:S02]  /*73b0*/  HFMA2 R12, -RZ, RZ, 0, 5.9604644775390625e-08 ;  /* 0x00000001ff0c7431 */ /* 0x000fe400000001ff */
[----:B------:R-:W-:Y:S02]  /*73c0*/  IMAD.MOV.U32 R8, RZ, RZ, 0x192 ;  /* 0x00000192ff087424 */ /* 0x000fe400078e00ff */
[----:B------:R-:W-:Y:S01]  /*73d0*/  IMAD.MOV.U32 R13, RZ, RZ, RZ ;  /* 0x000000ffff0d7224 */ /* 0x000fe200078e00ff */
[----:B------:R-:W5:Y:S01]  /*73e0*/  LDCU.64 UR6, c[0x4][0x78] ;  /* 0x01000f00ff0677ac */ /* 0x000f620008000a00 */
[----:B------:R-:W2:Y:S01]  /*73f0*/  LDC.64 R14, c[0x4][R15] ;  /* 0x010000000f0e7b82 */ /* 0x000ea20000000a00 */
[----:B------:R-:W3:Y:S01]  /*7400*/  LDCU.64 UR4, c[0x4][0x10] ;  /* 0x01000200ff0477ac */ /* 0x000ee20008000a00 */
[----:B----4-:R-:W-:Y:S01]  /*7410*/  MOV R5, UR9 ;  /* 0x0000000900057c02 */ /* 0x010fe20008000f00 */
[----:B-1----:R-:W-:Y:S01]  /*7420*/  IMAD.U32 R4, RZ, RZ, UR8 ;  /* 0x00000008ff047e24 */ /* 0x002fe2000f8e00ff */
[----:B-----5:R-:W-:Y:S01]  /*7430*/  MOV R7, UR7 ;  /* 0x0000000700077c02 */ /* 0x020fe20008000f00 */
[----:B------:R-:W-:Y:S01]  /*7440*/  IMAD.U32 R6, RZ, RZ, UR6 ;  /* 0x00000006ff067e24 */ /* 0x000fe2000f8e00ff */
[----:B---3--:R-:W-:Y:S01]  /*7450*/  MOV R11, UR5 ;  /* 0x00000005000b7c02 */ /* 0x008fe20008000f00 */
[----:B------:R-:W-:Y:S02]  /*7460*/  IMAD.U32 R10, RZ, RZ, UR4 ;  /* 0x00000004ff0a7e24 */ /* 0x000fe4000f8e00ff */
[----:B------:R-:W-:Y:S07]  /*7470*/  LEPC R20, `(.L_x_137) ;  /* 0x000000001014794e */ /* 0x000fee0000000000 */
[----:B--2---:R-:W-:Y:S05]  /*7480*/  CALL.ABS.NOINC R14 ;  /* 0x000000000e007343 */ /* 0x004fea0003c00000 */
.L_x_137:
[----:B------:R-:W-:Y:S01]  /*7490*/  ISETP.NE.AND P0, PT, R61, RZ, PT ;  /* 0x000000ff3d00720c */ /* 0x000fe20003f05270 */
[----:B------:R-:W-:Y:S05]  /*74a0*/  WARPSYNC.ALL ;  /* 0x0000000000007948 */ /* 0x000fea0003800000 */
[----:B---3--:R-:W3:Y:S01]  /*74b0*/  F2I.NTZ R8, R32 ;  /* 0x0000002000087305 */ /* 0x008ee20000203100 */
[----:B------:R-:W-:Y:S01]  /*74c0*/  R2UR UR4, R2 ;  /* 0x00000000020472ca */ /* 0x000fe200000e0000 */
[----:B------:R-:W-:Y:S01]  /*74d0*/  BSSY.RECONVERGENT B0, `(.L_x_138) ;  /* 0x000002a000007945 */ /* 0x000fe20003800200 */
[----:B------:R-:W-:Y:S07]  /*74e0*/  R2UR UR5, R67 ;  /* 0x00000000430572ca */ /* 0x000fee00000e0000 */
[----:B------:R-:W5:Y:S04]  /*74f0*/  F2I.NTZ R9, R33 ;  /* 0x0000002100097305 */ /* 0x000f680000203100 */
[----:B-1--4-:R-:W1:Y:S01]  /*7500*/  LDTM.16dp128bit.x2 R4, tmem[UR4] ;  /* 0x00000004000479ee */ /* 0x012e620008080000 */
[----:B------:R-:W-:Y:S05]  /*7510*/  NOP ;  /* 0x0000000000007918 */ /* 0x000fea0000000000 */
[----:B------:R-:W4:Y:S01]  /*7520*/  F2I.NTZ R10, R34 ;  /* 0x00000022000a7305 */ /* 0x000f220000203100 */
[----:B------:R-:W-:Y:S04]  /*7530*/  UIADD3 UR5, UPT, UPT, UR5, 0x380, URZ ;  /* 0x0000038005057890 */ /* 0x000fe8000fffe0ff */
[----:B------:R-:W-:Y:S05]  /*7540*/  UPRMT UR5, UR37, 0x654, UR5 ;  /* 0x0000065425057896 */ /* 0x000fea0008000005 */
[----:B------:R-:W2:Y:S04]  /*7550*/  F2I.NTZ R11, R35 ;  /* 0x00000023000b7305 */ /* 0x000ea80000203100 */
[----:B-1----:R-:W-:Y:S01]  /*7560*/  SYNCS.ARRIVE.TRANS64.RED.A1T0 RZ, [UR5], RZ ;  /* 0x000000ffffff79a7 */ /* 0x002fe20008100405 */
[C---:B------:R-:W-:Y:S02]  /*7570*/  IMAD R0, R29.reuse, R4, RZ ;  /* 0x000000041d007224 */ /* 0x040fe400078e02ff */
[C---:B------:R-:W-:Y:S02]  /*7580*/  IMAD R2, R29.reuse, R5, RZ ;  /* 0x000000051d027224 */ /* 0x040fe400078e02ff */
[----:B---3--:R-:W-:Y:S02]  /*7590*/  IMAD R0, R8, R30, R0 ;  /* 0x0000001e08007224 */ /* 0x008fe400078e0200 */
[----:B------:R-:W-:Y:S02]  /*75a0*/  IMAD R3, R29, R6, RZ ;  /* 0x000000061d037224 */ /* 0x000fe400078e02ff */
[----:B-----5:R-:W-:Y:S01]  /*75b0*/  IMAD R2, R9, R30, R2 ;  /* 0x0000001e09027224 */ /* 0x020fe200078e0202 */
[----:B------:R-:W-:Y:S01]  /*75c0*/  I2FP.F32.S32 R8, R0 ;  /* 0x0000000000087245 */ /* 0x000fe20000201400 */
[----:B------:R-:W-:Y:S02]  /*75d0*/  IMAD R4, R29, R7, RZ ;  /* 0x000000071d047224 */ /* 0x000fe400078e02ff */
[----:B----4-:R-:W-:Y:S01]  /*75e0*/  IMAD R3, R10, R30, R3 ;  /* 0x0000001e0a037224 */ /* 0x010fe200078e0203 */
[----:B------:R-:W-:Y:S01]  /*75f0*/  I2FP.F32.S32 R9, R2 ;  /* 0x0000000200097245 */ /* 0x000fe20000201400 */
[----:B--2---:R-:W-:Y:S03]  /*7600*/  IMAD R4, R11, R30, R4 ;  /* 0x0000001e0b047224 */ /* 0x004fe600078e0204 */
[----:B------:R-:W-:Y:S02]  /*7610*/  I2FP.F32.S32 R10, R3 ;  /* 0x00000003000a7245 */ /* 0x000fe40000201400 */
[----:B------:R-:W-:Y:S05]  /*7620*/  I2FP.F32.S32 R11, R4 ;  /* 0x00000004000b7245 */ /* 0x000fea0000201400 */
[----:B------:R1:W-:Y:S01]  /*7630*/  STSM.16.M88.4 [R65+0x400], R8 ;  /* 0x0004000841007844 */ /* 0x0003e20000000200 */
[----:B------:R-:W-:Y:S01]  /*7640*/  @!PT LDS RZ, [RZ] ;  /* 0x00000000fffff984 */ /* 0x000fe20000000800 */
[----:B------:R-:W-:Y:S01]  /*7650*/  @!PT LDS RZ, [RZ] ;  /* 0x00000000fffff984 */ /* 0x000fe20000000800 */
[----:B------:R-:W-:Y:S01]  /*7660*/  @!PT LDS RZ, [RZ] ;  /* 0x00000000fffff984 */ /* 0x000fe20000000800 */
[----:B------:R-:W-:Y:S01]  /*7670*/  @!PT LDS RZ, [RZ] ;  /* 0x00000000fffff984 */ /* 0x000fe20000000800 */
[----:B------:R2:W-:Y:S07]  /*7680*/  MEMBAR.ALL.CTA ;  /* 0x0000000000007992 */ /* 0x0005ee0000008000 */
[----:B--2---:R-:W2:Y:S02]  /*7690*/  FENCE.VIEW.ASYNC.S ;  /* 0x00000000000073c6 */ /* 0x004ea40000000000 */
[----:B--2---:R-:W-:Y:S06]  /*76a0*/  BAR.SYNC.DEFER_BLOCKING 0x1, 0x80 ;  /* 0x0042000000007b1d */ /* 0x004fec0000010000 */
[----:B------:R-:W-:Y:S05]  /*76b0*/  @P0 BRA `(.L_x_139) ;  /* 0x00000000002c0947 */ /* 0x000fea0003800000 */
[----:B------:R-:W-:Y:S01]  /*76c0*/  R2UR UR12, R47 ;  /* 0x000000002f0c72ca */ /* 0x000fe200000e0000 */
[----:B------:R-:W-:Y:S01]  /*76d0*/  UIADD3 UR10, UP0, UPT, UR46, 0x680, URZ ;  /* 0x000006802e0a7890 */ /* 0x000fe2000ff1e0ff */
[----:B------:R-:W-:Y:S01]  /*76e0*/  R2UR UR9, R48 ;  /* 0x00000000300972ca */ /* 0x000fe200000e0000 */
[----:B------:R-:W-:Y:S01]  /*76f0*/  UMOV UR7, UR36 ;  /* 0x0000002400077c82 */ /* 0x000fe20008000000 */
[----:B------:R-:W-:Y:S01]  /*7700*/  R2UR UR8, R66 ;  /* 0x00000000420872ca */ /* 0x000fe200000e0000 */
[----:B------:R-:W-:Y:S08]  /*7710*/  UIADD3.X UR11, UPT, UPT, URZ, UR47, URZ, UP0, !UPT ;  /* 0x0000002fff0b7290 */ /* 0x000ff000087fe4ff */
[----:B------:R-:W-:Y:S02]  /*7720*/  USHF.L.U32 UR5, UR12, 0x3, URZ ;  /* 0x000000030c057899 */ /* 0x000fe400080006ff */
[----:B------:R-:W-:Y:S02]  /*7730*/  USHF.L.U32 UR6, UR9, 0x6, URZ ;  /* 0x0000000609067899 */ /* 0x000fe400080006ff */
[----:B------:R-:W-:Y:S09]  /*7740*/  UIADD3 UR4, UPT, UPT, UR42, 0x400, UR8 ;  /* 0x000004002a047890 */ /* 0x000ff2000fffe008 */
[----:B------:R2:W-:Y:S02]  /*7750*/  UTMASTG.3D [UR4], [UR10] ;  /* 0x000000040a0073b5 */ /* 0x0005e40008010000 */
[----:B--2---:R0:W-:Y:S02]  /*7760*/  UTMACMDFLUSH ;  /* 0x00000000000079b7 */ /* 0x0041e40000000000 */
.L_x_139:
[----:B------:R-:W-:Y:S05]  /*7770*/  BSYNC.RECONVERGENT B0 ;  /* 0x0000000000007941 */ /* 0x000fea0003800200 */
.L_x_138:
[----:B------:R-:W-:Y:S04]  /*7780*/  BSSY.RECONVERGENT B0, `(.L_x_140) ;  /* 0x0000003000007945 */ /* 0x000fe80003800200 */
[----:B------:R-:W-:Y:S05]  /*7790*/  @P0 BRA `(.L_x_141) ;  /* 0x0000000000040947 */ /* 0x000fea0003800000 */
[----:B------:R-:W-:Y:S04]  /*77a0*/  DEPBAR.LE SB0, 0x0 ;  /* 0x000080000000791a */ /* 0x000fe80000000000 */
.L_x_141:
[----:B------:R-:W-:Y:S05]  /*77b0*/  BSYNC.RECONVERGENT B0 ;  /* 0x0000000000007941 */ /* 0x000fea0003800200 */
.L_x_140:
[----:B------:R-:W-:Y:S01]  /*77c0*/  BAR.SYNC.DEFER_BLOCKING 0x1, 0x80 ;  /* 0x0042000000007b1d */ /* 0x000fe20000010000 */
[----:B------:R-:W-:Y:S01]  /*77d0*/  UIADD3 UR43, UPT, UPT, UR43, 0x1, URZ ;  /* 0x000000012b2b7890 */ /* 0x000fe2000fffe0ff */
[----:B------:R-:W-:Y:S02]  /*77e0*/  IADD3 R27, PT, PT, R27, 0x1, RZ ;  /* 0x000000011b1b7810 */ /* 0x000fe40007ffe0ff */
[----:B------:R-:W-:Y:S01]  /*77f0*/  IADD3 R56, PT, PT, R56, 0x1, RZ ;  /* 0x0000000138387810 */ /* 0x000fe20007ffe0ff */
[----:B------:R-:W-:Y:S09]  /*7800*/  UISETP.NE.AND UP0, UPT, UR43, URZ, UPT ;  /* 0x000000ff2b00728c */ /* 0x000ff2000bf05270 */
[----:B------:R-:W-:Y:S05]  /*7810*/  BRA.U !UP0, `(.L_x_142) ;  /* 0x0000000108287547 */ /* 0x000fea000b800000 */
[----:B------:R-:W-:Y:S01]  /*7820*/  ISETP.NE.AND P0, PT, R64, RZ, PT ;  /* 0x000000ff4000720c */ /* 0x000fe20003f05270 */
[----:B------:R-:W-:Y:S11]  /*7830*/  IMAD.U32 R0, RZ, RZ, UR37 ;  /* 0x00000025ff007e24 */ /* 0x000ff6000f8e00ff */
[----:B------:R-:W-:Y:S01]  /*7840*/  @!UPT UIADD3 URZ, UPT, UPT, URZ, URZ, URZ ;  /* 0x000000fffffff290 */ /* 0x000fe2000fffe0ff */
[C---:B------:R-:W-:Y:S01]  /*7850*/  @P0 LEA R2, R55.reuse, UR42, 0x3 ;  /* 0x0000002a37020c11 */ /* 0x040fe2000f8e18ff */
[----:B------:R-:W-:Y:S04]  /*7860*/  VIADD R55, R55, 0x1 ;  /* 0x0000000137377836 */ /* 0x000fe80000000000 */
[----:B------:R-:W-:Y:S05]  /*7870*/  @P0 VIADD R2, R2, 0x320 ;  /* 0x0000032002020836 */ /* 0x000fea0000000000 */
[----:B------:R-:W-:Y:S04]  /*7880*/  @P0 PRMT R0, R0, 0x654, R2 ;  /* 0x0000065400000816 */ /* 0x000fe80000000002 */
[----:B------:R2:W-:Y:S01]  /*7890*/  @P0 SYNCS.ARRIVE.TRANS64.RED.A1T0 RZ, [R0+URZ], RZ ;  /* 0x000000ff00ff09a7 */ /* 0x0005e200081004ff */
[C---:B------:R-:W-:Y:S04]  /*78a0*/  ISETP.NE.AND P0, PT, R55.reuse, 0x2, PT ;  /* 0x000000023700780c */ /* 0x040fe80003f05270 */
[----:B------:R-:W-:Y:S09]  /*78b0*/  SEL R55, R55, RZ, P0 ;  /* 0x000000ff37377207 */ /* 0x000ff20000000000 */
.L_x_142:
[----:B------:R-:W-:Y:S01]  /*78c0*/  ISETP.NE.AND P3, PT, R62, RZ, PT ;  /* 0x000000ff3e00720c */ /* 0x000fe20003f65270 */
[----:B------:R-:W-:Y:S01]  /*78d0*/  IMAD.IADD R47, R25, 0x1, R31 ;  /* 0x00000001192f7824 */ /* 0x000fe200078e021f */
[----:B------:R-:W-:Y:S01]  /*78e0*/  ISETP.NE.AND P0, PT, R63, 0x2, PT ;  /* 0x000000023f00780c */ /* 0x000fe20003f05270 */
[----:B------:R-:W-:Y:S01]  /*78f0*/  IMAD.IADD R48, R26, 0x1, R46 ;  /* 0x000000011a307824 */ /* 0x000fe200078e022e */
[----:B------:R-:W-:Y:S02]  /*7900*/  ISETP.NE.AND P1, PT, R27, 0x4, PT ;  /* 0x000000041b00780c */ /* 0x000fe40003f25270 */
[----:B------:R-:W-:Y:S02]  /*7910*/  ISETP.NE.AND P2, PT, R56, 0x2, PT ;  /* 0x000000023800780c */ /* 0x000fe40003f45270 */
[----:B------:R-:W-:Y:S02]  /*7920*/  SEL R3, RZ, 0x1, P0 ;  /* 0x00000001ff037807 */ /* 0x000fe40000000000 */
[----:B------:R-:W-:Y:S02]  /*7930*/  SEL R2, RZ, 0x1, P1 ;  /* 0x00000001ff027807 */ /* 0x000fe40000800000 */
[----:B--2---:R-:W-:Y:S02]  /*7940*/  SEL R0, RZ, 0x1, P2 ;  /* 0x00000001ff007807 */ /* 0x004fe40001000000 */
[----:B------:R-:W-:Y:S02]  /*7950*/  @P3 R2UR UR36, R54 ;  /* 0x00000000362432ca */ /* 0x000fe400000e0000 */
[----:B------:R-:W-:Y:S02]  /*7960*/  LOP3.LUT R57, R57, R3, RZ, 0x3c, !PT ;  /* 0x0000000339397212 */ /* 0x000fe400078e3cff */
[----:B------:R-:W-:Y:S02]  /*7970*/  LOP3.LUT R58, R58, R2, RZ, 0x3c, !PT ;  /* 0x000000023a3a7212 */ /* 0x000fe400078e3cff */
[----:B------:R-:W-:Y:S02]  /*7980*/  LOP3.LUT R59, R59, R0, RZ, 0x3c, !PT ;  /* 0x000000003b3b7212 */ /* 0x000fe400078e3cff */
[----:B------:R-:W-:Y:S02]  /*7990*/  SEL R63, R63, RZ, P0 ;  /* 0x000000ff3f3f7207 */ /* 0x000fe40000000000 */
[----:B------:R-:W-:Y:S02]  /*79a0*/  SEL R27, R27, RZ, P1 ;  /* 0x000000ff1b1b7207 */ /* 0x000fe40000800000 */
[----:B------:R-:W-:Y:S01]  /*79b0*/  SEL R56, R56, RZ, P2 ;  /* 0x000000ff38387207 */ /* 0x000fe20001000000 */
[----:B------:R-:W-:Y:S06]  /*79c0*/  @P3 BRA `(.L_x_143) ;  /* 0xffffffec00383947 */ /* 0x000fec000383ffff */
[----:B------:R-:W-:-:S09]  /*79d0*/  UISETP.NE.AND UP0, UPT, UR45, URZ, UPT ;  /* 0x000000ff2d00728c */ /* 0x000fd2000bf05270 */
[----:B------:R-:W-:Y:S05]  /*79e0*/  BRA.U !UP0, `(.L_x_144) ;  /* 0x0000000108487547 */ /* 0x000fea000b800000 */
[----:B------:R-:W2:Y:S02]  /*79f0*/  LDCU.64 UR4, c[0x0][0x890] ;  /* 0x00011200ff0477ac */ /* 0x000ea40008000a00 */
[----:B--2---:R-:W-:-:S04]  /*7a00*/  UISETP.NE.U32.AND UP0, UPT, UR4, URZ, UPT ;  /* 0x000000ff0400728c */ /* 0x004fc8000bf05070 */
[----:B------:R-:W-:-:S09]  /*7a10*/  UISETP.NE.AND.EX UP0, UPT, UR5, URZ, UPT, UP0 ;  /* 0x000000ff0500728c */ /* 0x000fd2000bf05300 */
[----:B------:R-:W-:Y:S05]  /*7a20*/  BRA.U UP0, `(.L_x_145) ;  /* 0x00000001000c7547 */ /* 0x000fea000b800000 */
[----:B------:R-:W-:-:S13]  /*7a30*/  ISETP.NE.AND P0, PT, R30, RZ, PT ;  /* 0x000000ff1e00720c */ /* 0x000fda0003f05270 */
[----:B------:R-:W-:Y:S05]  /*7a40*/  @!P0 EXIT ;  /* 0x000000000000894d */ /* 0x000fea0003800000 */
[----:B------:R-:W-:Y:S05]  /*7a50*/  BRA `(.L_x_144) ;  /* 0x00000000002c7947 */ /* 0x000fea0003800000 */
.L_x_145:
[----:B------:R-:W-:Y:S01]  /*7a60*/  LOP3.LUT P0, RZ, R49, 0xff, RZ, 0xc0, !PT ;  /* 0x000000ff31ff7812 */ /* 0x000fe2000780c0ff */
[----:B------:R-:W-:-:S12]  /*7a70*/  BSSY.RECONVERGENT B0, `(.L_x_144) ;  /* 0x0000009000007945 */ /* 0x000fd80003800200 */
[----:B------:R-:W-:Y:S05]  /*7a80*/  @P0 BRA `(.L_x_146) ;  /* 0x0000000000140947 */ /* 0x000fea0003800000 */
[----:B------:R-:W2:Y:S02]  /*7a90*/  LDCU.64 UR4, c[0x0][0x888] ;  /* 0x00011100ff0477ac */ /* 0x000ea40008000a00 */
[----:B--2---:R-:W-:-:S04]  /*7aa0*/  ISETP.NE.U32.AND P0, PT, RZ, UR4, PT ;  /* 0x00000004ff007c0c */ /* 0x004fc8000bf05070 */
[----:B------:R-:W-:-:S13]  /*7ab0*/  ISETP.NE.AND.EX P0, PT, RZ, UR5, PT, P0 ;  /* 0x00000005ff007c0c */ /* 0x000fda000bf05300 */
[----:B------:R-:W-:Y:S05]  /*7ac0*/  @!P0 EXIT ;  /* 0x000000000000894d */ /* 0x000fea0003800000 */
[----:B------:R-:W-:Y:S05]  /*7ad0*/  BRA `(.L_x_147) ;  /* 0x0000000000087947 */ /* 0x000fea0003800000 */
.L_x_146:
[----:B------:R-:W-:-:S13]  /*7ae0*/  ISETP.NE.AND P0, PT, R30, RZ, PT ;  /* 0x000000ff1e00720c */ /* 0x000fda0003f05270 */
[----:B------:R-:W-:Y:S05]  /*7af0*/  @!P0 EXIT ;  /* 0x000000000000894d */ /* 0x000fea0003800000 */
.L_x_147:
[----:B------:R-:W-:Y:S05]  /*7b00*/  BSYNC.RECONVERGENT B0 ;  /* 0x0000000000007941 */ /* 0x000fea0003800200 */
.L_x_144:
[----:B------:R-:W-:-:S04]  /*7b10*/  DEPBAR.LE SB0, 0x0 ;  /* 0x000080000000791a */ /* 0x000fc80000000000 */
[----:B------:R-:W-:Y:S05]  /*7b20*/  EXIT ;  /* 0x000000000000794d */ /* 0x000fea0003800000 */
.L_x_20:
[----:B--2---:R2:W1:Y:S02]  /*7b30*/  SYNCS.PHASECHK.TRANS64.TRYWAIT P0, [R2+URZ+0x3b0], R3 ;  /* 0x0003b003020075a7 */ /* 0x00446400080011ff */
[----:B-1----:R-:W-:Y:S05]  /*7b40*/  @!P0 NANOSLEEP.SYNCS 0x989680 ;  /* 0x009896800000895d */ /* 0x002fea0003900000 */
[----:B------:R-:W1:Y:S02]  /*7b50*/  @!P0 SYNCS.PHASECHK.TRANS64 P0, [R2+URZ+0x3b0], R3 ;  /* 0x0003b003020085a7 */ /* 0x000e6400080010ff */
[----:B-1----:R-:W-:Y:S05]  /*7b60*/  @!P0 BRA `(.L_x_20) ;  /* 0xfffffffc00f08947 */ /* 0x002fea000383ffff */
[----:B------:R-:W-:Y:S05]  /*7b70*/  BRA `(.L_x_148) ;  /* 0xffffff9c00fc7947 */ /* 0x000fea000383ffff */
.L_x_23:
[----:B-1----:R-:W-:-:S07]  /*7b80*/  MOV R2, UR33 ;  /* 0x0000002100027c02 */ /* 0x002fce0008000f00 */
.L_x_149:
[----:B-1----:R1:W2:Y:S02]  /*7b90*/  SYNCS.PHASECHK.TRANS64.TRYWAIT P0, [R2+URZ+0x188], R4 ;  /* 0x00018804020075a7 */ /* 0x0022a400080011ff */
[----:B--2---:R-:W-:Y:S05]  /*7ba0*/  @!P0 NANOSLEEP.SYNCS 0x989680 ;  /* 0x009896800000895d */ /* 0x004fea0003900000 */
[----:B------:R-:W2:Y:S02]  /*7bb0*/  @!P0 SYNCS.PHASECHK.TRANS64 P0, [R2+URZ+0x188], R4 ;  /* 0x00018804020085a7 */ /* 0x000ea400080010ff */
[----:B--2---:R-:W-:Y:S05]  /*7bc0*/  @!P0 BRA `(.L_x_149) ;  /* 0xfffffffc00f08947 */ /* 0x004fea000383ffff */
[----:B------:R-:W-:Y:S05]  /*7bd0*/  BRA `(.L_x_22) ;  /* 0xffffffa0004c7947 */ /* 0x000fea000383ffff */
.L_x_29:
[----:B-1----:R-:W-:-:S07]  /*7be0*/  MOV R2, UR17 ;  /* 0x0000001100027c02 */ /* 0x002fce0008000f00 */
.L_x_150:
[----:B-1----:R1:W2:Y:S02]  /*7bf0*/  SYNCS.PHASECHK.TRANS64.TRYWAIT P0, [R2+URZ+0x188], R4 ;  /* 0x00018804020075a7 */ /* 0x0022a400080011ff */
[----:B--2---:R-:W-:Y:S05]  /*7c00*/  @!P0 NANOSLEEP.SYNCS 0x989680 ;  /* 0x009896800000895d */ /* 0x004fea0003900000 */
[----:B------:R-:W2:Y:S02]  /*7c10*/  @!P0 SYNCS.PHASECHK.TRANS64 P0, [R2+URZ+0x188], R4 ;  /* 0x00018804020085a7 */ /* 0x000ea400080010ff */
[----:B--2---:R-:W-:Y:S05]  /*7c20*/  @!P0 BRA `(.L_x_150) ;  /* 0xfffffffc00f08947 */ /* 0x004fea000383ffff */
[----:B------:R-:W-:Y:S05]  /*7c30*/  BRA `(.L_x_28) ;  /* 0xffffffa000f47947 */ /* 0x000fea000383ffff */
.L_x_33:
[----:B-1----:R1:W2:Y:S02]  /*7c40*/  SYNCS.PHASECHK.TRANS64.TRYWAIT P0, [R2+URZ+0x340], R3 ;  /* 0x00034003020075a7 */ /* 0x0022a400080011ff */
[----:B--2---:R-:W-:Y:S05]  /*7c50*/  @!P0 NANOSLEEP.SYNCS 0x989680 ;  /* 0x009896800000895d */ /* 0x004fea0003900000 */
[----:B------:R-:W2:Y:S02]  /*7c60*/  @!P0 SYNCS.PHASECHK.TRANS64 P0, [R2+URZ+0x340], R3 ;  /* 0x00034003020085a7 */ /* 0x000ea400080010ff */
[----:B--2---:R-:W-:Y:S05]  /*7c70*/  @!P0 BRA `(.L_x_33) ;  /* 0xfffffffc00f08947 */ /* 0x004fea000383ffff */
[----:B------:R-:W-:Y:S05]  /*7c80*/  BRA `(.L_x_151) ;  /* 0xffffffa400847947 */ /* 0x000fea000383ffff */
.L_x_37:
[----:B----4-:R-:W-:-:S07]  /*7c90*/  MOV R0, UR5 ;  /* 0x0000000500007c02 */ /* 0x010fce0008000f00 */
.L_x_152:
[----:B-1----:R1:W2:Y:S02]  /*7ca0*/  SYNCS.PHASECHK.TRANS64.TRYWAIT P0, [R0+URZ], R2 ;  /* 0x00000002000075a7 */ /* 0x0022a400080011ff */
[----:B--2---:R-:W-:Y:S05]  /*7cb0*/  @!P0 NANOSLEEP.SYNCS 0x989680 ;  /* 0x009896800000895d */ /* 0x004fea0003900000 */
[----:B------:R-:W2:Y:S02]  /*7cc0*/  @!P0 SYNCS.PHASECHK.TRANS64 P0, [R0+URZ], R2 ;  /* 0x00000002000085a7 */ /* 0x000ea400080010ff */
[----:B--2---:R-:W-:Y:S05]  /*7cd0*/  @!P0 BRA `(.L_x_152) ;  /* 0xfffffffc00f08947 */ /* 0x004fea000383ffff */
[----:B------:R-:W-:Y:S05]  /*7ce0*/  BRA `(.L_x_153) ;  /* 0xffffffa800f47947 */ /* 0x000fea000383ffff */
.L_x_38:
[----:B----4-:R-:W-:-:S07]  /*7cf0*/  MOV R0, UR5 ;  /* 0x0000000500007c02 */ /* 0x010fce0008000f00 */
.L_x_154:
[----:B-1----:R1:W2:Y:S02]  /*7d00*/  SYNCS.PHASECHK.TRANS64.TRYWAIT P0, [R0+URZ], R3 ;  /* 0x00000003000075a7 */ /* 0x0022a400080011ff */
[----:B--2---:R-:W-:Y:S05]  /*7d10*/  @!P0 NANOSLEEP.SYNCS 0x989680 ;  /* 0x009896800000895d */ /* 0x004fea0003900000 */
[----:B------:R-:W2:Y:S02]  /*7d20*/  @!P0 SYNCS.PHASECHK.TRANS64 P0, [R0+URZ], R3 ;  /* 0x00000003000085a7 */ /* 0x000ea400080010ff */
[----:B--2---:R-:W-:Y:S05]  /*7d30*/  @!P0 BRA `(.L_x_154) ;  /* 0xfffffffc00f08947 */ /* 0x004fea000383ffff */
[----:B------:R-:W-:Y:S05]  /*7d40*/  BRA `(.L_x_155) ;  /* 0xffffffac00007947 */ /* 0x000fea000383ffff */
.L_x_39:
[----:B----4-:R-:W-:-:S07]  /*7d50*/  MOV R0, UR5 ;  /* 0x0000000500007c02 */ /* 0x010fce0008000f00 */
.L_x_156:
[----:B-1----:R1:W2:Y:S02]  /*7d60*/  SYNCS.PHASECHK.TRANS64.TRYWAIT P0, [R0+URZ], R3 ;  /* 0x00000003000075a7 */ /* 0x0022a400080011ff */
[----:B--2---:R-:W-:Y:S05]  /*7d70*/  @!P0 NANOSLEEP.SYNCS 0x989680 ;  /* 0x009896800000895d */ /* 0x004fea0003900000 */
[----:B------:R-:W2:Y:S02]  /*7d80*/  @!P0 SYNCS.PHASECHK.TRANS64 P0, [R0+URZ], R3 ;  /* 0x00000003000085a7 */ /* 0x000ea400080010ff */
[----:B--2---:R-:W-:Y:S05]  /*7d90*/  @!P0 BRA `(.L_x_156) ;  /* 0xfffffffc00f08947 */ /* 0x004fea000383ffff */
[----:B------:R-:W-:Y:S05]  /*7da0*/  BRA `(.L_x_157) ;  /* 0xffffffac000c7947 */ /* 0x000fea000383ffff */
.L_x_40:
[----:B----4-:R-:W-:-:S07]  /*7db0*/  MOV R0, UR5 ;  /* 0x0000000500007c02 */ /* 0x010fce0008000f00 */
.L_x_158:
[----:B-1----:R1:W2:Y:S02]  /*7dc0*/  SYNCS.PHASECHK.TRANS64.TRYWAIT P0, [R0+URZ], R3 ;  /* 0x00000003000075a7 */ /* 0x0022a400080011ff */
[----:B--2---:R-:W-:Y:S05]  /*7dd0*/  @!P0 NANOSLEEP.SYNCS 0x989680 ;  /* 0x009896800000895d */ /* 0x004fea0003900000 */
[----:B------:R-:W2:Y:S02]  /*7de0*/  @!P0 SYNCS.PHASECHK.TRANS64 P0, [R0+URZ], R3 ;  /* 0x00000003000085a7 */ /* 0x000ea400080010ff */
[----:B--2---:R-:W-:Y:S05]  /*7df0*/  @!P0 BRA `(.L_x_158) ;  /* 0xfffffffc00f08947 */ /* 0x004fea000383ffff */
[----:B------:R-:W-:Y:S05]  /*7e00*/  BRA `(.L_x_159) ;  /* 0xffffffac00187947 */ /* 0x000fea000383ffff */
.L_x_41:
[----:B----4-:R-:W-:-:S07]  /*7e10*/  MOV R0, UR5 ;  /* 0x0000000500007c02 */ /* 0x010fce0008000f00 */
.L_x_160:
[----:B-1----:R1:W2:Y:S02]  /*7e20*/  SYNCS.PHASECHK.TRANS64.TRYWAIT P0, [R0+URZ], R3 ;  /* 0x00000003000075a7 */ /* 0x0022a400080011ff */
[----:B--2---:R-:W-:Y:S05]  /*7e30*/  @!P0 NANOSLEEP.SYNCS 0x989680 ;  /* 0x009896800000895d */ /* 0x004fea0003900000 */
[----:B------:R-:W2:Y:S02]  /*7e40*/  @!P0 SYNCS.PHASECHK.TRANS64 P0, [R0+URZ], R3 ;  /* 0x00000003000085a7 */ /* 0x000ea400080010ff */
[----:B--2---:R-:W-:Y:S05]  /*7e50*/  @!P0 BRA `(.L_x_160) ;  /* 0xfffffffc00f08947 */ /* 0x004fea000383ffff */
[----:B------:R-:W-:Y:S05]  /*7e60*/  BRA `(.L_x_161) ;  /* 0xffffffac00247947 */ /* 0x000fea000383ffff */
.L_x_42:
[----:B----4-:R-:W-:-:S07]  /*7e70*/  MOV R0, UR5 ;  /* 0x0000000500007c02 */ /* 0x010fce0008000f00 */
.L_x_162:
[----:B-1----:R1:W2:Y:S02]  /*7e80*/  SYNCS.PHASECHK.TRANS64.TRYWAIT P0, [R0+URZ], R3 ;  /* 0x00000003000075a7 */ /* 0x0022a400080011ff */
[----:B--2---:R-:W-:Y:S05]  /*7e90*/  @!P0 NANOSLEEP.SYNCS 0x989680 ;  /* 0x009896800000895d */ /* 0x004fea0003900000 */
[----:B------:R-:W2:Y:S02]  /*7ea0*/  @!P0 SYNCS.PHASECHK.TRANS64 P0, [R0+URZ], R3 ;  /* 0x00000003000085a7 */ /* 0x000ea400080010ff */
[----:B--2---:R-:W-:Y:S05]  /*7eb0*/  @!P0 BRA `(.L_x_162) ;  /* 0xfffffffc00f08947 */ /* 0x004fea000383ffff */
[----:B------:R-:W-:Y:S05]  /*7ec0*/  BRA `(.L_x_163) ;  /* 0xffffffac00307947 */ /* 0x000fea000383ffff */
.L_x_43:
[----:B----4-:R-:W-:-:S07]  /*7ed0*/  MOV R0, UR5 ;  /* 0x0000000500007c02 */ /* 0x010fce0008000f00 */
.L_x_164:
[----:B-1----:R1:W2:Y:S02]  /*7ee0*/  SYNCS.PHASECHK.TRANS64.TRYWAIT P0, [R0+URZ], R3 ;  /* 0x00000003000075a7 */ /* 0x0022a400080011ff */
[----:B--2---:R-:W-:Y:S05]  /*7ef0*/  @!P0 NANOSLEEP.SYNCS 0x989680 ;  /* 0x009896800000895d */ /* 0x004fea0003900000 */
[----:B------:R-:W2:Y:S02]  /*7f00*/  @!P0 SYNCS.PHASECHK.TRANS64 P0, [R0+URZ], R3 ;  /* 0x00000003000085a7 */ /* 0x000ea400080010ff */
[----:B--2---:R-:W-:Y:S05]  /*7f10*/  @!P0 BRA `(.L_x_164) ;  /* 0xfffffffc00f08947 */ /* 0x004fea000383ffff */
[----:B------:R-:W-:Y:S05]  /*7f20*/  BRA `(.L_x_165) ;  /* 0xffffffac003c7947 */ /* 0x000fea000383ffff */
.L_x_44:
[----:B----4-:R-:W-:-:S07]  /*7f30*/  MOV R0, UR5 ;  /* 0x0000000500007c02 */ /* 0x010fce0008000f00 */
.L_x_166:
[----:B-1----:R1:W2:Y:S02]  /*7f40*/  SYNCS.PHASECHK.TRANS64.TRYWAIT P0, [R0+URZ], R3 ;  /* 0x00000003000075a7 */ /* 0x0022a400080011ff */
[----:B--2---:R-:W-:Y:S05]  /*7f50*/  @!P0 NANOSLEEP.SYNCS 0x989680 ;  /* 0x009896800000895d */ /* 0x004fea0003900000 */
[----:B------:R-:W2:Y:S02]  /*7f60*/  @!P0 SYNCS.PHASECHK.TRANS64 P0, [R0+URZ], R3 ;  /* 0x00000003000085a7 */ /* 0x000ea400080010ff */
[----:B--2---:R-:W-:Y:S05]  /*7f70*/  @!P0 BRA `(.L_x_166) ;  /* 0xfffffffc00f08947 */ /* 0x004fea000383ffff */
[----:B------:R-:W-:Y:S05]  /*7f80*/  BRA `(.L_x_167) ;  /* 0xffffffac00487947 */ /* 0x000fea000383ffff */
.L_x_45:
[----:B----4-:R-:W-:-:S07]  /*7f90*/  MOV R0, UR5 ;  /* 0x0000000500007c02 */ /* 0x010fce0008000f00 */
.L_x_168:
[----:B-1----:R1:W2:Y:S02]  /*7fa0*/  SYNCS.PHASECHK.TRANS64.TRYWAIT P0, [R0+URZ], R3 ;  /* 0x00000003000075a7 */ /* 0x0022a400080011ff */
[----:B--2---:R-:W-:Y:S05]  /*7fb0*/  @!P0 NANOSLEEP.SYNCS 0x989680 ;  /* 0x009896800000895d */ /* 0x004fea0003900000 */
[----:B------:R-:W2:Y:S02]  /*7fc0*/  @!P0 SYNCS.PHASECHK.TRANS64 P0, [R0+URZ], R3 ;  /* 0x00000003000085a7 */ /* 0x000ea400080010ff */
[----:B--2---:R-:W-:Y:S05]  /*7fd0*/  @!P0 BRA `(.L_x_168) ;  /* 0xfffffffc00f08947 */ /* 0x004fea000383ffff */
[----:B------:R-:W-:Y:S05]  /*7fe0*/  BRA `(.L_x_169) ;  /* 0xffffffac00547947 */ /* 0x000fea000383ffff */
.L_x_46:
[----:B----4-:R-:W-:-:S07]  /*7ff0*/  MOV R0, UR5 ;  /* 0x0000000500007c02 */ /* 0x010fce0008000f00 */
.L_x_170:
[----:B-1----:R1:W2:Y:S02]  /*8000*/  SYNCS.PHASECHK.TRANS64.TRYWAIT P0, [R0+URZ], R3 ;  /* 0x00000003000075a7 */ /* 0x0022a400080011ff */
[----:B--2---:R-:W-:Y:S05]  /*8010*/  @!P0 NANOSLEEP.SYNCS 0x989680 ;  /* 0x009896800000895d */ /* 0x004fea0003900000 */
[----:B------:R-:W2:Y:S02]  /*8020*/  @!P0 SYNCS.PHASECHK.TRANS64 P0, [R0+URZ], R3 ;  /* 0x00000003000085a7 */ /* 0x000ea400080010ff */
[----:B--2---:R-:W-:Y:S05]  /*8030*/  @!P0 BRA `(.L_x_170) ;  /* 0xfffffffc00f08947 */ /* 0x004fea000383ffff */
[----:B------:R-:W-:Y:S05]  /*8040*/  BRA `(.L_x_171) ;  /* 0xffffffac00607947 */ /* 0x000fea000383ffff */
.L_x_47:
[----:B----4-:R-:W-:-:S07]  /*8050*/  MOV R0, UR5 ;  /* 0x0000000500007c02 */ /* 0x010fce0008000f00 */
.L_x_172:
[----:B-1----:R1:W2:Y:S02]  /*8060*/  SYNCS.PHASECHK.TRANS64.TRYWAIT P0, [R0+URZ], R3 ;  /* 0x00000003000075a7 */ /* 0x0022a400080011ff */
[----:B--2---:R-:W-:Y:S05]  /*8070*/  @!P0 NANOSLEEP.SYNCS 0x989680 ;  /* 0x009896800000895d */ /* 0x004fea0003900000 */
[----:B------:R-:W2:Y:S02]  /*8080*/  @!P0 SYNCS.PHASECHK.TRANS64 P0, [R0+URZ], R3 ;  /* 0x00000003000085a7 */ /* 0x000ea400080010ff */
[----:B--2---:R-:W-:Y:S05]  /*8090*/  @!P0 BRA `(.L_x_172) ;  /* 0xfffffffc00f08947 */ /* 0x004fea000383ffff */
[----:B------:R-:W-:Y:S05]  /*80a0*/  BRA `(.L_x_173) ;  /* 0xffffffac006c7947 */ /* 0x000fea000383ffff */
.L_x_48:
[----:B----4-:R-:W-:-:S07]  /*80b0*/  MOV R0, UR5 ;  /* 0x0000000500007c02 */ /* 0x010fce0008000f00 */
.L_x_174:
[----:B-1----:R1:W2:Y:S02]  /*80c0*/  SYNCS.PHASECHK.TRANS64.TRYWAIT P0, [R0+URZ], R3 ;  /* 0x00000003000075a7 */ /* 0x0022a400080011ff */
[----:B--2---:R-:W-:Y:S05]  /*80d0*/  @!P0 NANOSLEEP.SYNCS 0x989680 ;  /* 0x009896800000895d */ /* 0x004fea0003900000 */
[----:B------:R-:W2:Y:S02]  /*80e0*/  @!P0 SYNCS.PHASECHK.TRANS64 P0, [R0+URZ], R3 ;  /* 0x00000003000085a7 */ /* 0x000ea400080010ff */
[----:B--2---:R-:W-:Y:S05]  /*80f0*/  @!P0 BRA `(.L_x_174) ;  /* 0xfffffffc00f08947 */ /* 0x004fea000383ffff */
[----:B------:R-:W-:Y:S05]  /*8100*/  BRA `(.L_x_175) ;  /* 0xffffffac00787947 */ /* 0x000fea000383ffff */
.L_x_49:
[----:B----4-:R-:W-:-:S07]  /*8110*/  MOV R0, UR5 ;  /* 0x0000000500007c02 */ /* 0x010fce0008000f00 */
.L_x_176:
[----:B-1----:R1:W2:Y:S02]  /*8120*/  SYNCS.PHASECHK.TRANS64.TRYWAIT P0, [R0+URZ], R3 ;  /* 0x00000003000075a7 */ /* 0x0022a400080011ff */
[----:B--2---:R-:W-:Y:S05]  /*8130*/  @!P0 NANOSLEEP.SYNCS 0x989680 ;  /* 0x009896800000895d */ /* 0x004fea0003900000 */
[----:B------:R-:W2:Y:S02]  /*8140*/  @!P0 SYNCS.PHASECHK.TRANS64 P0, [R0+URZ], R3 ;  /* 0x00000003000085a7 */ /* 0x000ea400080010ff */
[----:B--2---:R-:W-:Y:S05]  /*8150*/  @!P0 BRA `(.L_x_176) ;  /* 0xfffffffc00f08947 */ /* 0x004fea000383ffff */
[----:B------:R-:W-:Y:S05]  /*8160*/  BRA `(.L_x_177) ;  /* 0xffffffac00847947 */ /* 0x000fea000383ffff */
.L_x_50:
[----:B----4-:R-:W-:-:S07]  /*8170*/  MOV R0, UR5 ;  /* 0x0000000500007c02 */ /* 0x010fce0008000f00 */
.L_x_178:
[----:B-1----:R1:W2:Y:S02]  /*8180*/  SYNCS.PHASECHK.TRANS64.TRYWAIT P0, [R0+URZ], R3 ;  /* 0x00000003000075a7 */ /* 0x0022a400080011ff */
[----:B--2---:R-:W-:Y:S05]  /*8190*/  @!P0 NANOSLEEP.SYNCS 0x989680 ;  /* 0x009896800000895d */ /* 0x004fea0003900000 */
[----:B------:R-:W2:Y:S02]  /*81a0*/  @!P0 SYNCS.PHASECHK.TRANS64 P0, [R0+URZ], R3 ;  /* 0x00000003000085a7 */ /* 0x000ea400080010ff */
[----:B--2---:R-:W-:Y:S05]  /*81b0*/  @!P0 BRA `(.L_x_178) ;  /* 0xfffffffc00f08947 */ /* 0x004fea000383ffff */
[----:B------:R-:W-:Y:S05]  /*81c0*/  BRA `(.L_x_179) ;  /* 0xffffffac00907947 */ /* 0x000fea000383ffff */
.L_x_51:
[----:B----4-:R-:W-:-:S07]  /*81d0*/  MOV R0, UR5 ;  /* 0x0000000500007c02 */ /* 0x010fce0008000f00 */
.L_x_180:
[----:B-1----:R1:W2:Y:S02]  /*81e0*/  SYNCS.PHASECHK.TRANS64.TRYWAIT P0, [R0+URZ], R3 ;  /* 0x00000003000075a7 */ /* 0x0022a400080011ff */
[----:B--2---:R-:W-:Y:S05]  /*81f0*/  @!P0 NANOSLEEP.SYNCS 0x989680 ;  /* 0x009896800000895d */ /* 0x004fea0003900000 */
[----:B------:R-:W2:Y:S02]  /*8200*/  @!P0 SYNCS.PHASECHK.TRANS64 P0, [R0+URZ], R3 ;  /* 0x00000003000085a7 */ /* 0x000ea400080010ff */
[----:B--2---:R-:W-:Y:S05]  /*8210*/  @!P0 BRA `(.L_x_180) ;  /* 0xfffffffc00f08947 */ /* 0x004fea000383ffff */
[----:B------:R-:W-:Y:S05]  /*8220*/  BRA `(.L_x_181) ;  /* 0xffffffac009c7947 */ /* 0x000fea000383ffff */
.L_x_52:
[----:B----4-:R-:W-:-:S07]  /*8230*/  MOV R0, UR5 ;  /* 0x0000000500007c02 */ /* 0x010fce0008000f00 */
.L_x_182:
[----:B-1----:R1:W2:Y:S02]  /*8240*/  SYNCS.PHASECHK.TRANS64.TRYWAIT P0, [R0+URZ], R3 ;  /* 0x00000003000075a7 */ /* 0x0022a400080011ff */
[----:B--2---:R-:W-:Y:S05]  /*8250*/  @!P0 NANOSLEEP.SYNCS 0x989680 ;  /* 0x009896800000895d */ /* 0x004fea0003900000 */
[----:B------:R-:W2:Y:S02]  /*8260*/  @!P0 SYNCS.PHASECHK.TRANS64 P0, [R0+URZ], R3 ;  /* 0x00000003000085a7 */ /* 0x000ea400080010ff */
[----:B--2---:R-:W-:Y:S05]  /*8270*/  @!P0 BRA `(.L_x_182) ;  /* 0xfffffffc00f08947 */ /* 0x004fea000383ffff */
[----:B------:R-:W-:Y:S05]  /*8280*/  BRA `(.L_x_183) ;  /* 0xffffffac00a87947 */ /* 0x000fea000383ffff */
.L_x_53:
[----:B----4-:R-:W-:-:S07]  /*8290*/  MOV R0, UR5 ;  /* 0x0000000500007c02 */ /* 0x010fce0008000f00 */
.L_x_184:
[----:B-1----:R1:W2:Y:S02]  /*82a0*/  SYNCS.PHASECHK.TRANS64.TRYWAIT P0, [R0+URZ], R3 ;  /* 0x00000003000075a7 */ /* 0x0022a400080011ff */
[----:B--2---:R-:W-:Y:S05]  /*82b0*/  @!P0 NANOSLEEP.SYNCS 0x989680 ;  /* 0x009896800000895d */ /* 0x004fea0003900000 */
[----:B------:R-:W2:Y:S02]  /*82c0*/  @!P0 SYNCS.PHASECHK.TRANS64 P0, [R0+URZ], R3 ;  /* 0x00000003000085a7 */ /* 0x000ea400080010ff */
[----:B--2---:R-:W-:Y:S05]  /*82d0*/  @!P0 BRA `(.L_x_184) ;  /* 0xfffffffc00f08947 */ /* 0x004fea000383ffff */
[----:B------:R-:W-:Y:S05]  /*82e0*/  BRA `(.L_x_185) ;  /* 0xffffffac00b47947 */ /* 0x000fea000383ffff */
.L_x_54:
[----:B----4-:R-:W-:-:S07]  /*82f0*/  MOV R0, UR5 ;  /* 0x0000000500007c02 */ /* 0x010fce0008000f00 */
.L_x_186:
[----:B-1----:R1:W2:Y:S02]  /*8300*/  SYNCS.PHASECHK.TRANS64.TRYWAIT P0, [R0+URZ], R3 ;  /* 0x00000003000075a7 */ /* 0x0022a400080011ff */
[----:B--2---:R-:W-:Y:S05]  /*8310*/  @!P0 NANOSLEEP.SYNCS 0x989680 ;  /* 0x009896800000895d */ /* 0x004fea0003900000 */
[----:B------:R-:W2:Y:S02]  /*8320*/  @!P0 SYNCS.PHASECHK.TRANS64 P0, [R0+URZ], R3 ;  /* 0x00000003000085a7 */ /* 0x000ea400080010ff */
[----:B--2---:R-:W-:Y:S05]  /*8330*/  @!P0 BRA `(.L_x_186) ;  /* 0xfffffffc00f08947 */ /* 0x004fea000383ffff */
[----:B------:R-:W-:Y:S05]  /*8340*/  BRA `(.L_x_187) ;  /* 0xffffffac00c07947 */ /* 0x000fea000383ffff */
.L_x_55:
[----:B----4-:R-:W-:-:S07]  /*8350*/  MOV R0, UR5 ;  /* 0x0000000500007c02 */ /* 0x010fce0008000f00 */
.L_x_188:
[----:B-1----:R1:W2:Y:S02]  /*8360*/  SYNCS.PHASECHK.TRANS64.TRYWAIT P0, [R0+URZ], R3 ;  /* 0x00000003000075a7 */ /* 0x0022a400080011ff */
[----:B--2---:R-:W-:Y:S05]  /*8370*/  @!P0 NANOSLEEP.SYNCS 0x989680 ;  /* 0x009896800000895d */ /* 0x004fea0003900000 */
[----:B------:R-:W2:Y:S02]  /*8380*/  @!P0 SYNCS.PHASECHK.TRANS64 P0, [R0+URZ], R3 ;  /* 0x00000003000085a7 */ /* 0x000ea400080010ff */
[----:B--2---:R-:W-:Y:S05]  /*8390*/  @!P0 BRA `(.L_x_188) ;  /* 0xfffffffc00f08947 */ /* 0x004fea000383ffff */
[----:B------:R-:W-:Y:S05]  /*83a0*/  BRA `(.L_x_189) ;  /* 0xffffffac00cc7947 */ /* 0x000fea000383ffff */
.L_x_56:
[----:B----4-:R-:W-:-:S07]  /*83b0*/  MOV R0, UR5 ;  /* 0x0000000500007c02 */ /* 0x010fce0008000f00 */
.L_x_190:
[----:B-1----:R1:W2:Y:S02]  /*83c0*/  SYNCS.PHASECHK.TRANS64.TRYWAIT P0, [R0+URZ], R3 ;  /* 0x00000003000075a7 */ /* 0x0022a400080011ff */
[----:B--2---:R-:W-:Y:S05]  /*83d0*/  @!P0 NANOSLEEP.SYNCS 0x989680 ;  /* 0x009896800000895d */ /* 0x004fea0003900000 */
[----:B------:R-:W2:Y:S02]  /*83e0*/  @!P0 SYNCS.PHASECHK.TRANS64 P0, [R0+URZ], R3 ;  /* 0x00000003000085a7 */ /* 0x000ea400080010ff */
[----:B--2---:R-:W-:Y:S05]  /*83f0*/  @!P0 BRA `(.L_x_190) ;  /* 0xfffffffc00f08947 */ /* 0x004fea000383ffff */
[----:B------:R-:W-:Y:S05]  /*8400*/  BRA `(.L_x_191) ;  /* 0xffffffac00d87947 */ /* 0x000fea000383ffff */
.L_x_57:
[----:B----4-:R-:W-:-:S07]  /*8410*/  MOV R0, UR5 ;  /* 0x0000000500007c02 */ /* 0x010fce0008000f00 */
.L_x_192:
[----:B-1----:R1:W2:Y:S02]  /*8420*/  SYNCS.PHASECHK.TRANS64.TRYWAIT P0, [R0+URZ], R3 ;  /* 0x00000003000075a7 */ /* 0x0022a400080011ff */
[----:B--2---:R-:W-:Y:S05]  /*8430*/  @!P0 NANOSLEEP.SYNCS 0x989680 ;  /* 0x009896800000895d */ /* 0x004fea0003900000 */
[----:B------:R-:W2:Y:S02]  /*8440*/  @!P0 SYNCS.PHASECHK.TRANS64 P0, [R0+URZ], R3 ;  /* 0x00000003000085a7 */ /* 0x000ea400080010ff */
[----:B--2---:R-:W-:Y:S05]  /*8450*/  @!P0 BRA `(.L_x_192) ;  /* 0xfffffffc00f08947 */ /* 0x004fea000383ffff */
[----:B------:R-:W-:Y:S05]  /*8460*/  BRA `(.L_x_193) ;  /* 0xffffffac00e47947 */ /* 0x000fea000383ffff */
.L_x_58:
[----:B----4-:R-:W-:-:S07]  /*8470*/  MOV R0, UR5 ;  /* 0x0000000500007c02 */ /* 0x010fce0008000f00 */
.L_x_194:
[----:B-1----:R1:W2:Y:S02]  /*8480*/  SYNCS.PHASECHK.TRANS64.TRYWAIT P0, [R0+URZ], R3 ;  /* 0x00000003000075a7 */ /* 0x0022a400080011ff */
[----:B--2---:R-:W-:Y:S05]  /*8490*/  @!P0 NANOSLEEP.SYNCS 0x989680 ;  /* 0x009896800000895d */ /* 0x004fea0003900000 */
[----:B------:R-:W2:Y:S02]  /*84a0*/  @!P0 SYNCS.PHASECHK.TRANS64 P0, [R0+URZ], R3 ;  /* 0x00000003000085a7 */ /* 0x000ea400080010ff */
[----:B--2---:R-:W-:Y:S05]  /*84b0*/  @!P0 BRA `(.L_x_194) ;  /* 0xfffffffc00f08947 */ /* 0x004fea000383ffff */
[----:B------:R-:W-:Y:S05]  /*84c0*/  BRA `(.L_x_195) ;  /* 0xffffffac00f07947 */ /* 0x000fea000383ffff */
.L_x_59:
[----:B----4-:R-:W-:-:S07]  /*84d0*/  MOV R0, UR5 ;  /* 0x0000000500007c02 */ /* 0x010fce0008000f00 */
.L_x_196:
[----:B-1----:R1:W2:Y:S02]  /*84e0*/  SYNCS.PHASECHK.TRANS64.TRYWAIT P0, [R0+URZ], R3 ;  /* 0x00000003000075a7 */ /* 0x0022a400080011ff */
[----:B--2---:R-:W-:Y:S05]  /*84f0*/  @!P0 NANOSLEEP.SYNCS 0x989680 ;  /* 0x009896800000895d */ /* 0x004fea0003900000 */
[----:B------:R-:W2:Y:S02]  /*8500*/  @!P0 SYNCS.PHASECHK.TRANS64 P0, [R0+URZ], R3 ;  /* 0x00000003000085a7 */ /* 0x000ea400080010ff */
[----:B--2---:R-:W-:Y:S05]  /*8510*/  @!P0 BRA `(.L_x_196) ;  /* 0xfffffffc00f08947 */ /* 0x004fea000383ffff */
[----:B------:R-:W-:Y:S05]  /*8520*/  BRA `(.L_x_197) ;  /* 0xffffffac00fc7947 */ /* 0x000fea000383ffff */
.L_x_60:
[----:B----4-:R-:W-:-:S07]  /*8530*/  MOV R0, UR5 ;  /* 0x0000000500007c02 */ /* 0x010fce0008000f00 */
.L_x_198:
[----:B-1----:R1:W2:Y:S02]  /*8540*/  SYNCS.PHASECHK.TRANS64.TRYWAIT P0, [R0+URZ], R3 ;  /* 0x00000003000075a7 */ /* 0x0022a400080011ff */
[----:B--2---:R-:W-:Y:S05]  /*8550*/  @!P0 NANOSLEEP.SYNCS 0x989680 ;  /* 0x009896800000895d */ /* 0x004fea0003900000 */
[----:B------:R-:W2:Y:S02]  /*8560*/  @!P0 SYNCS.PHASECHK.TRANS64 P0, [R0+URZ], R3 ;  /* 0x00000003000085a7 */ /* 0x000ea400080010ff */
[----:B--2---:R-:W-:Y:S05]  /*8570*/  @!P0 BRA `(.L_x_198) ;  /* 0xfffffffc00f08947 */ /* 0x004fea000383ffff */
[----:B------:R-:W-:Y:S05]  /*8580*/  BRA `(.L_x_199) ;  /* 0xffffffb000087947 */ /* 0x000fea000383ffff */
.L_x_61:
[----:B----4-:R-:W-:-:S07]  /*8590*/  MOV R0, UR5 ;  /* 0x0000000500007c02 */ /* 0x010fce0008000f00 */
.L_x_200:
[----:B-1----:R1:W2:Y:S02]  /*85a0*/  SYNCS.PHASECHK.TRANS64.TRYWAIT P0, [R0+URZ], R3 ;  /* 0x00000003000075a7 */ /* 0x0022a400080011ff */
[----:B--2---:R-:W-:Y:S05]  /*85b0*/  @!P0 NANOSLEEP.SYNCS 0x989680 ;  /* 0x009896800000895d */ /* 0x004fea0003900000 */
[----:B------:R-:W2:Y:S02]  /*85c0*/  @!P0 SYNCS.PHASECHK.TRANS64 P0, [R0+URZ], R3 ;  /* 0x00000003000085a7 */ /* 0x000ea400080010ff */
[----:B--2---:R-:W-:Y:S05]  /*85d0*/  @!P0 BRA `(.L_x_200) ;  /* 0xfffffffc00f08947 */ /* 0x004fea000383ffff */
[----:B------:R-:W-:Y:S05]  /*85e0*/  BRA `(.L_x_201) ;  /* 0xffffffb000147947 */ /* 0x000fea000383ffff */
.L_x_62:
[----:B----4-:R-:W-:-:S07]  /*85f0*/  MOV R0, UR5 ;  /* 0x0000000500007c02 */ /* 0x010fce0008000f00 */
.L_x_202:
[----:B-1----:R1:W2:Y:S02]  /*8600*/  SYNCS.PHASECHK.TRANS64.TRYWAIT P0, [R0+URZ], R3 ;  /* 0x00000003000075a7 */ /* 0x0022a400080011ff */
[----:B--2---:R-:W-:Y:S05]  /*8610*/  @!P0 NANOSLEEP.SYNCS 0x989680 ;  /* 0x009896800000895d */ /* 0x004fea0003900000 */
[----:B------:R-:W2:Y:S02]  /*8620*/  @!P0 SYNCS.PHASECHK.TRANS64 P0, [R0+URZ], R3 ;  /* 0x00000003000085a7 */ /* 0x000ea400080010ff */
[----:B--2---:R-:W-:Y:S05]  /*8630*/  @!P0 BRA `(.L_x_202) ;  /* 0xfffffffc00f08947 */ /* 0x004fea000383ffff */
[----:B------:R-:W-:Y:S05]  /*8640*/  BRA `(.L_x_203) ;  /* 0xffffffb000207947 */ /* 0x000fea000383ffff */
.L_x_63:
[----:B----4-:R-:W-:-:S07]  /*8650*/  MOV R0, UR5 ;  /* 0x0000000500007c02 */ /* 0x010fce0008000f00 */
.L_x_204:
[----:B-1----:R1:W2:Y:S02]  /*8660*/  SYNCS.PHASECHK.TRANS64.TRYWAIT P0, [R0+URZ], R3 ;  /* 0x00000003000075a7 */ /* 0x0022a400080011ff */
[----:B--2---:R-:W-:Y:S05]  /*8670*/  @!P0 NANOSLEEP.SYNCS 0x989680 ;  /* 0x009896800000895d */ /* 0x004fea0003900000 */
[----:B------:R-:W2:Y:S02]  /*8680*/  @!P0 SYNCS.PHASECHK.TRANS64 P0, [R0+URZ], R3 ;  /* 0x00000003000085a7 */ /* 0x000ea400080010ff */
[----:B--2---:R-:W-:Y:S05]  /*8690*/  @!P0 BRA `(.L_x_204) ;  /* 0xfffffffc00f08947 */ /* 0x004fea000383ffff */
[----:B------:R-:W-:Y:S05]  /*86a0*/  BRA `(.L_x_205) ;  /* 0xffffffb0002c7947 */ /* 0x000fea000383ffff */
.L_x_64:
[----:B----4-:R-:W-:-:S07]  /*86b0*/  MOV R0, UR5 ;  /* 0x0000000500007c02 */ /* 0x010fce0008000f00 */
.L_x_206:
[----:B-1----:R1:W2:Y:S02]  /*86c0*/  SYNCS.PHASECHK.TRANS64.TRYWAIT P0, [R0+URZ], R3 ;  /* 0x00000003000075a7 */ /* 0x0022a400080011ff */
[----:B--2---:R-:W-:Y:S05]  /*86d0*/  @!P0 NANOSLEEP.SYNCS 0x989680 ;  /* 0x009896800000895d */ /* 0x004fea0003900000 */
[----:B------:R-:W2:Y:S02]  /*86e0*/  @!P0 SYNCS.PHASECHK.TRANS64 P0, [R0+URZ], R3 ;  /* 0x00000003000085a7 */ /* 0x000ea400080010ff */
[----:B--2---:R-:W-:Y:S05]  /*86f0*/  @!P0 BRA `(.L_x_206) ;  /* 0xfffffffc00f08947 */ /* 0x004fea000383ffff */
[----:B------:R-:W-:Y:S05]  /*8700*/  BRA `(.L_x_207) ;  /* 0xffffffb000387947 */ /* 0x000fea000383ffff */
.L_x_65:
[----:B----4-:R-:W-:-:S07]  /*8710*/  MOV R0, UR5 ;  /* 0x0000000500007c02 */ /* 0x010fce0008000f00 */
.L_x_208:
[----:B-1----:R1:W2:Y:S02]  /*8720*/  SYNCS.PHASECHK.TRANS64.TRYWAIT P0, [R0+URZ], R3 ;  /* 0x00000003000075a7 */ /* 0x0022a400080011ff */
[----:B--2---:R-:W-:Y:S05]  /*8730*/  @!P0 NANOSLEEP.SYNCS 0x989680 ;  /* 0x009896800000895d */ /* 0x004fea0003900000 */
[----:B------:R-:W2:Y:S02]  /*8740*/  @!P0 SYNCS.PHASECHK.TRANS64 P0, [R0+URZ], R3 ;  /* 0x00000003000085a7 */ /* 0x000ea400080010ff */
[----:B--2---:R-:W-:Y:S05]  /*8750*/  @!P0 BRA `(.L_x_208) ;  /* 0xfffffffc00f08947 */ /* 0x004fea000383ffff */
[----:B------:R-:W-:Y:S05]  /*8760*/  BRA `(.L_x_209) ;  /* 0xffffffb000447947 */ /* 0x000fea000383ffff */
.L_x_66:
[----:B----4-:R-:W-:-:S07]  /*8770*/  MOV R0, UR5 ;  /* 0x0000000500007c02 */ /* 0x010fce0008000f00 */
.L_x_210:
[----:B-1----:R1:W2:Y:S02]  /*8780*/  SYNCS.PHASECHK.TRANS64.TRYWAIT P0, [R0+URZ], R3 ;  /* 0x00000003000075a7 */ /* 0x0022a400080011ff */
[----:B--2---:R-:W-:Y:S05]  /*8790*/  @!P0 NANOSLEEP.SYNCS 0x989680 ;  /* 0x009896800000895d */ /* 0x004fea0003900000 */
[----:B------:R-:W2:Y:S02]  /*87a0*/  @!P0 SYNCS.PHASECHK.TRANS64 P0, [R0+URZ], R3 ;  /* 0x00000003000085a7 */ /* 0x000ea400080010ff */
[----:B--2---:R-:W-:Y:S05]  /*87b0*/  @!P0 BRA `(.L_x_210) ;  /* 0xfffffffc00f08947 */ /* 0x004fea000383ffff */
[----:B------:R-:W-:Y:S05]  /*87c0*/  BRA `(.L_x_211) ;  /* 0xffffffb000507947 */ /* 0x000fea000383ffff */
.L_x_67:
[----:B----4-:R-:W-:-:S07]  /*87d0*/  MOV R0, UR5 ;  /* 0x0000000500007c02 */ /* 0x010fce0008000f00 */
.L_x_212:
[----:B-1----:R1:W2:Y:S02]  /*87e0*/  SYNCS.PHASECHK.TRANS64.TRYWAIT P0, [R0+URZ], R3 ;  /* 0x00000003000075a7 */ /* 0x0022a400080011ff */
[----:B--2---:R-:W-:Y:S05]  /*87f0*/  @!P0 NANOSLEEP.SYNCS 0x989680 ;  /* 0x009896800000895d */ /* 0x004fea0003900000 */
[----:B------:R-:W2:Y:S02]  /*8800*/  @!P0 SYNCS.PHASECHK.TRANS64 P0, [R0+URZ], R3 ;  /* 0x00000003000085a7 */ /* 0x000ea400080010ff */
[----:B--2---:R-:W-:Y:S05]  /*8810*/  @!P0 BRA `(.L_x_212) ;  /* 0xfffffffc00f08947 */ /* 0x004fea000383ffff */
[----:B------:R-:W-:Y:S05]  /*8820*/  BRA `(.L_x_213) ;  /* 0xffffffb0005c7947 */ /* 0x000fea000383ffff */
.L_x_68:
[----:B----4-:R-:W-:-:S07]  /*8830*/  MOV R0, UR5 ;  /* 0x0000000500007c02 */ /* 0x010fce0008000f00 */
.L_x_214:
[----:B-1----:R1:W2:Y:S02]  /*8840*/  SYNCS.PHASECHK.TRANS64.TRYWAIT P0, [R0+URZ], R3 ;  /* 0x00000003000075a7 */ /* 0x0022a400080011ff */
[----:B--2---:R-:W-:Y:S05]  /*8850*/  @!P0 NANOSLEEP.SYNCS 0x989680 ;  /* 0x009896800000895d */ /* 0x004fea0003900000 */
[----:B------:R-:W2:Y:S02]  /*8860*/  @!P0 SYNCS.PHASECHK.TRANS64 P0, [R0+URZ], R3 ;  /* 0x00000003000085a7 */ /* 0x000ea400080010ff */
[----:B--2---:R-:W-:Y:S05]  /*8870*/  @!P0 BRA `(.L_x_214) ;  /* 0xfffffffc00f08947 */ /* 0x004fea000383ffff */
[----:B------:R-:W-:Y:S05]  /*8880*/  BRA `(.L_x_215) ;  /* 0xffffffb000687947 */ /* 0x000fea000383ffff */
.L_x_69:
[----:B----4-:R-:W-:-:S07]  /*8890*/  MOV R0, UR5 ;  /* 0x0000000500007c02 */ /* 0x010fce0008000f00 */
.L_x_216:
[----:B-1----:R1:W2:Y:S02]  /*88a0*/  SYNCS.PHASECHK.TRANS64.TRYWAIT P0, [R0+URZ], R3 ;  /* 0x00000003000075a7 */ /* 0x0022a400080011ff */
[----:B--2---:R-:W-:Y:S05]  /*88b0*/  @!P0 NANOSLEEP.SYNCS 0x989680 ;  /* 0x009896800000895d */ /* 0x004fea0003900000 */
[----:B------:R-:W2:Y:S02]  /*88c0*/  @!P0 SYNCS.PHASECHK.TRANS64 P0, [R0+URZ], R3 ;  /* 0x00000003000085a7 */ /* 0x000ea400080010ff */
[----:B--2---:R-:W-:Y:S05]  /*88d0*/  @!P0 BRA `(.L_x_216) ;  /* 0xfffffffc00f08947 */ /* 0x004fea000383ffff */
[----:B------:R-:W-:Y:S05]  /*88e0*/  BRA `(.L_x_217) ;  /* 0xffffffb000747947 */ /* 0x000fea000383ffff */
.L_x_70:
[----:B----4-:R-:W-:-:S07]  /*88f0*/  MOV R0, UR5 ;  /* 0x0000000500007c02 */ /* 0x010fce0008000f00 */
.L_x_218:
[----:B-1----:R1:W2:Y:S02]  /*8900*/  SYNCS.PHASECHK.TRANS64.TRYWAIT P0, [R0+URZ], R3 ;  /* 0x00000003000075a7 */ /* 0x0022a400080011ff */
[----:B--2---:R-:W-:Y:S05]  /*8910*/  @!P0 NANOSLEEP.SYNCS 0x989680 ;  /* 0x009896800000895d */ /* 0x004fea0003900000 */
[----:B------:R-:W2:Y:S02]  /*8920*/  @!P0 SYNCS.PHASECHK.TRANS64 P0, [R0+URZ], R3 ;  /* 0x00000003000085a7 */ /* 0x000ea400080010ff */
[----:B--2---:R-:W-:Y:S05]  /*8930*/  @!P0 BRA `(.L_x_218) ;  /* 0xfffffffc00f08947 */ /* 0x004fea000383ffff */
[----:B------:R-:W-:Y:S05]  /*8940*/  BRA `(.L_x_219) ;  /* 0xffffffb000807947 */ /* 0x000fea000383ffff */
.L_x_71:
[----:B----4-:R-:W-:-:S07]  /*8950*/  MOV R0, UR5 ;  /* 0x0000000500007c02 */ /* 0x010fce0008000f00 */
.L_x_220:
[----:B-1----:R1:W2:Y:S02]  /*8960*/  SYNCS.PHASECHK.TRANS64.TRYWAIT P0, [R0+URZ], R3 ;  /* 0x00000003000075a7 */ /* 0x0022a400080011ff */
[----:B--2---:R-:W-:Y:S05]  /*8970*/  @!P0 NANOSLEEP.SYNCS 0x989680 ;  /* 0x009896800000895d */ /* 0x004fea0003900000 */
[----:B------:R-:W2:Y:S02]  /*8980*/  @!P0 SYNCS.PHASECHK.TRANS64 P0, [R0+URZ], R3 ;  /* 0x00000003000085a7 */ /* 0x000ea400080010ff */
[----:B--2---:R-:W-:Y:S05]  /*8990*/  @!P0 BRA `(.L_x_220) ;  /* 0xfffffffc00f08947 */ /* 0x004fea000383ffff */
[----:B------:R-:W-:Y:S05]  /*89a0*/  BRA `(.L_x_221) ;  /* 0xffffffb0008c7947 */ /* 0x000fea000383ffff */
.L_x_72:
[----:B----4-:R-:W-:-:S07]  /*89b0*/  MOV R0, UR5 ;  /* 0x0000000500007c02 */ /* 0x010fce0008000f00 */
.L_x_222:
[----:B-1----:R1:W2:Y:S02]  /*89c0*/  SYNCS.PHASECHK.TRANS64.TRYWAIT P0, [R0+URZ], R3 ;  /* 0x00000003000075a7 */ /* 0x0022a400080011ff */
[----:B--2---:R-:W-:Y:S05]  /*89d0*/  @!P0 NANOSLEEP.SYNCS 0x989680 ;  /* 0x009896800000895d */ /* 0x004fea0003900000 */
[----:B------:R-:W2:Y:S02]  /*89e0*/  @!P0 SYNCS.PHASECHK.TRANS64 P0, [R0+URZ], R3 ;  /* 0x00000003000085a7 */ /* 0x000ea400080010ff */
[----:B--2---:R-:W-:Y:S05]  /*89f0*/  @!P0 BRA `(.L_x_222) ;  /* 0xfffffffc00f08947 */ /* 0x004fea000383ffff */
[----:B------:R-:W-:Y:S05]  /*8a00*/  BRA `(.L_x_223) ;  /* 0xffffffb000987947 */ /* 0x000fea000383ffff */
.L_x_73:
[----:B----4-:R-:W-:-:S07]  /*8a10*/  MOV R0, UR5 ;  /* 0x0000000500007c02 */ /* 0x010fce0008000f00 */
.L_x_224:
[----:B-1----:R1:W2:Y:S02]  /*8a20*/  SYNCS.PHASECHK.TRANS64.TRYWAIT P0, [R0+URZ], R3 ;  /* 0x00000003000075a7 */ /* 0x0022a400080011ff */
[----:B--2---:R-:W-:Y:S05]  /*8a30*/  @!P0 NANOSLEEP.SYNCS 0x989680 ;  /* 0x009896800000895d */ /* 0x004fea0003900000 */
[----:B------:R-:W2:Y:S02]  /*8a40*/  @!P0 SYNCS.PHASECHK.TRANS64 P0, [R0+URZ], R3 ;  /* 0x00000003000085a7 */ /* 0x000ea400080010ff */
[----:B--2---:R-:W-:Y:S05]  /*8a50*/  @!P0 BRA `(.L_x_224) ;  /* 0xfffffffc00f08947 */ /* 0x004fea000383ffff */
[----:B------:R-:W-:Y:S05]  /*8a60*/  BRA `(.L_x_225) ;  /* 0xffffffb000a47947 */ /* 0x000fea000383ffff */
.L_x_74:
[----:B----4-:R-:W-:-:S07]  /*8a70*/  MOV R0, UR5 ;  /* 0x0000000500007c02 */ /* 0x010fce0008000f00 */
.L_x_226:
[----:B-1----:R1:W2:Y:S02]  /*8a80*/  SYNCS.PHASECHK.TRANS64.TRYWAIT P0, [R0+URZ], R3 ;  /* 0x00000003000075a7 */ /* 0x0022a400080011ff */
[----:B--2---:R-:W-:Y:S05]  /*8a90*/  @!P0 NANOSLEEP.SYNCS 0x989680 ;  /* 0x009896800000895d */ /* 0x004fea0003900000 */
[----:B------:R-:W2:Y:S02]  /*8aa0*/  @!P0 SYNCS.PHASECHK.TRANS64 P0, [R0+URZ], R3 ;  /* 0x00000003000085a7 */ /* 0x000ea400080010ff */
[----:B--2---:R-:W-:Y:S05]  /*8ab0*/  @!P0 BRA `(.L_x_226) ;  /* 0xfffffffc00f08947 */ /* 0x004fea000383ffff */
[----:B------:R-:W-:Y:S05]  /*8ac0*/  BRA `(.L_x_227) ;  /* 0xffffffb000b07947 */ /* 0x000fea000383ffff */
.L_x_75:
[----:B----4-:R-:W-:-:S07]  /*8ad0*/  MOV R0, UR5 ;  /* 0x0000000500007c02 */ /* 0x010fce0008000f00 */
.L_x_228:
[----:B-1----:R1:W2:Y:S02]  /*8ae0*/  SYNCS.PHASECHK.TRANS64.TRYWAIT P0, [R0+URZ], R3 ;  /* 0x00000003000075a7 */ /* 0x0022a400080011ff */
[----:B--2---:R-:W-:Y:S05]  /*8af0*/  @!P0 NANOSLEEP.SYNCS 0x989680 ;  /* 0x009896800000895d */ /* 0x004fea0003900000 */
[----:B------:R-:W2:Y:S02]  /*8b00*/  @!P0 SYNCS.PHASECHK.TRANS64 P0, [R0+URZ], R3 ;  /* 0x00000003000085a7 */ /* 0x000ea400080010ff */
[----:B--2---:R-:W-:Y:S05]  /*8b10*/  @!P0 BRA `(.L_x_228) ;  /* 0xfffffffc00f08947 */ /* 0x004fea000383ffff */
[----:B------:R-:W-:Y:S05]  /*8b20*/  BRA `(.L_x_229) ;  /* 0xffffffb000bc7947 */ /* 0x000fea000383ffff */
.L_x_76:
[----:B----4-:R-:W-:-:S07]  /*8b30*/  MOV R0, UR5 ;  /* 0x0000000500007c02 */ /* 0x010fce0008000f00 */
.L_x_230:
[----:B-1----:R1:W2:Y:S02]  /*8b40*/  SYNCS.PHASECHK.TRANS64.TRYWAIT P0, [R0+URZ], R3 ;  /* 0x00000003000075a7 */ /* 0x0022a400080011ff */
[----:B--2---:R-:W-:Y:S05]  /*8b50*/  @!P0 NANOSLEEP.SYNCS 0x989680 ;  /* 0x009896800000895d */ /* 0x004fea0003900000 */
[----:B------:R-:W2:Y:S02]  /*8b60*/  @!P0 SYNCS.PHASECHK.TRANS64 P0, [R0+URZ], R3 ;  /* 0x00000003000085a7 */ /* 0x000ea400080010ff */
[----:B--2---:R-:W-:Y:S05]  /*8b70*/  @!P0 BRA `(.L_x_230) ;  /* 0xfffffffc00f08947 */ /* 0x004fea000383ffff */
[----:B------:R-:W-:Y:S05]  /*8b80*/  BRA `(.L_x_231) ;  /* 0xffffffb000c87947 */ /* 0x000fea000383ffff */
.L_x_77:
[----:B----4-:R-:W-:-:S07]  /*8b90*/  MOV R0, UR5 ;  /* 0x0000000500007c02 */ /* 0x010fce0008000f00 */
.L_x_232:
[----:B-1----:R1:W2:Y:S02]  /*8ba0*/  SYNCS.PHASECHK.TRANS64.TRYWAIT P0, [R0+URZ], R3 ;  /* 0x00000003000075a7 */ /* 0x0022a400080011ff */
[----:B--2---:R-:W-:Y:S05]  /*8bb0*/  @!P0 NANOSLEEP.SYNCS 0x989680 ;  /* 0x009896800000895d */ /* 0x004fea0003900000 */
[----:B------:R-:W2:Y:S02]  /*8bc0*/  @!P0 SYNCS.PHASECHK.TRANS64 P0, [R0+URZ], R3 ;  /* 0x00000003000085a7 */ /* 0x000ea400080010ff */
[----:B--2---:R-:W-:Y:S05]  /*8bd0*/  @!P0 BRA `(.L_x_232) ;  /* 0xfffffffc00f08947 */ /* 0x004fea000383ffff */
[----:B------:R-:W-:Y:S05]  /*8be0*/  BRA `(.L_x_233) ;  /* 0xffffffb000d47947 */ /* 0x000fea000383ffff */
.L_x_78:
[----:B----4-:R-:W-:-:S07]  /*8bf0*/  MOV R0, UR5 ;  /* 0x0000000500007c02 */ /* 0x010fce0008000f00 */
.L_x_234:
[----:B-1----:R1:W2:Y:S02]  /*8c00*/  SYNCS.PHASECHK.TRANS64.TRYWAIT P0, [R0+URZ], R3 ;  /* 0x00000003000075a7 */ /* 0x0022a400080011ff */
[----:B--2---:R-:W-:Y:S05]  /*8c10*/  @!P0 NANOSLEEP.SYNCS 0x989680 ;  /* 0x009896800000895d */ /* 0x004fea0003900000 */
[----:B------:R-:W2:Y:S02]  /*8c20*/  @!P0 SYNCS.PHASECHK.TRANS64 P0, [R0+URZ], R3 ;  /* 0x00000003000085a7 */ /* 0x000ea400080010ff */
[----:B--2---:R-:W-:Y:S05]  /*8c30*/  @!P0 BRA `(.L_x_234) ;  /* 0xfffffffc00f08947 */ /* 0x004fea000383ffff */
[----:B------:R-:W-:Y:S05]  /*8c40*/  BRA `(.L_x_235) ;  /* 0xffffffb000e07947 */ /* 0x000fea000383ffff */
.L_x_79:
[----:B----4-:R-:W-:-:S07]  /*8c50*/  MOV R0, UR5 ;  /* 0x0000000500007c02 */ /* 0x010fce0008000f00 */
.L_x_236:
[----:B-1----:R1:W2:Y:S02]  /*8c60*/  SYNCS.PHASECHK.TRANS64.TRYWAIT P0, [R0+URZ], R3 ;  /* 0x00000003000075a7 */ /* 0x0022a400080011ff */
[----:B--2---:R-:W-:Y:S05]  /*8c70*/  @!P0 NANOSLEEP.SYNCS 0x989680 ;  /* 0x009896800000895d */ /* 0x004fea0003900000 */
[----:B------:R-:W2:Y:S02]  /*8c80*/  @!P0 SYNCS.PHASECHK.TRANS64 P0, [R0+URZ], R3 ;  /* 0x00000003000085a7 */ /* 0x000ea400080010ff */
[----:B--2---:R-:W-:Y:S05]  /*8c90*/  @!P0 BRA `(.L_x_236) ;  /* 0xfffffffc00f08947 */ /* 0x004fea000383ffff */
[----:B------:R-:W-:Y:S05]  /*8ca0*/  BRA `(.L_x_237) ;  /* 0xffffffb000ec7947 */ /* 0x000fea000383ffff */
.L_x_80:
[----:B----4-:R-:W-:-:S07]  /*8cb0*/  MOV R0, UR5 ;  /* 0x0000000500007c02 */ /* 0x010fce0008000f00 */
.L_x_238:
[----:B-1----:R1:W2:Y:S02]  /*8cc0*/  SYNCS.PHASECHK.TRANS64.TRYWAIT P0, [R0+URZ], R3 ;  /* 0x00000003000075a7 */ /* 0x0022a400080011ff */
[----:B--2---:R-:W-:Y:S05]  /*8cd0*/  @!P0 NANOSLEEP.SYNCS 0x989680 ;  /* 0x009896800000895d */ /* 0x004fea0003900000 */
[----:B------:R-:W2:Y:S02]  /*8ce0*/  @!P0 SYNCS.PHASECHK.TRANS64 P0, [R0+URZ], R3 ;  /* 0x00000003000085a7 */ /* 0x000ea400080010ff */
[----:B--2---:R-:W-:Y:S05]  /*8cf0*/  @!P0 BRA `(.L_x_238) ;  /* 0xfffffffc00f08947 */ /* 0x004fea000383ffff */
[----:B------:R-:W-:Y:S05]  /*8d00*/  BRA `(.L_x_239) ;  /* 0xffffffb000f87947 */ /* 0x000fea000383ffff */
.L_x_81:
[----:B----4-:R-:W-:-:S07]  /*8d10*/  MOV R0, UR5 ;  /* 0x0000000500007c02 */ /* 0x010fce0008000f00 */
.L_x_240:
[----:B-1----:R1:W2:Y:S02]  /*8d20*/  SYNCS.PHASECHK.TRANS64.TRYWAIT P0, [R0+URZ], R3 ;  /* 0x00000003000075a7 */ /* 0x0022a400080011ff */
[----:B--2---:R-:W-:Y:S05]  /*8d30*/  @!P0 NANOSLEEP.SYNCS 0x989680 ;  /* 0x009896800000895d */ /* 0x004fea0003900000 */
[----:B------:R-:W2:Y:S02]  /*8d40*/  @!P0 SYNCS.PHASECHK.TRANS64 P0, [R0+URZ], R3 ;  /* 0x00000003000085a7 */ /* 0x000ea400080010ff */
[----:B--2---:R-:W-:Y:S05]  /*8d50*/  @!P0 BRA `(.L_x_240) ;  /* 0xfffffffc00f08947 */ /* 0x004fea000383ffff */
[----:B------:R-:W-:Y:S05]  /*8d60*/  BRA `(.L_x_241) ;  /* 0xffffffb400047947 */ /* 0x000fea000383ffff */
.L_x_82:
[----:B----4-:R-:W-:-:S07]  /*8d70*/  MOV R0, UR5 ;  /* 0x0000000500007c02 */ /* 0x010fce0008000f00 */
.L_x_242:
[----:B-1----:R1:W2:Y:S02]  /*8d80*/  SYNCS.PHASECHK.TRANS64.TRYWAIT P0, [R0+URZ], R3 ;  /* 0x00000003000075a7 */ /* 0x0022a400080011ff */
[----:B--2---:R-:W-:Y:S05]  /*8d90*/  @!P0 NANOSLEEP.SYNCS 0x989680 ;  /* 0x009896800000895d */ /* 0x004fea0003900000 */
[----:B------:R-:W2:Y:S02]  /*8da0*/  @!P0 SYNCS.PHASECHK.TRANS64 P0, [R0+URZ], R3 ;  /* 0x00000003000085a7 */ /* 0x000ea400080010ff */
[----:B--2---:R-:W-:Y:S05]  /*8db0*/  @!P0 BRA `(.L_x_242) ;  /* 0xfffffffc00f08947 */ /* 0x004fea000383ffff */
[----:B------:R-:W-:Y:S05]  /*8dc0*/  BRA `(.L_x_243) ;  /* 0xffffffb400107947 */ /* 0x000fea000383ffff */
.L_x_83:
[----:B----4-:R-:W-:-:S07]  /*8dd0*/  MOV R0, UR5 ;  /* 0x0000000500007c02 */ /* 0x010fce0008000f00 */
.L_x_244:
[----:B-1----:R1:W2:Y:S02]  /*8de0*/  SYNCS.PHASECHK.TRANS64.TRYWAIT P0, [R0+URZ], R3 ;  /* 0x00000003000075a7 */ /* 0x0022a400080011ff */
[----:B--2---:R-:W-:Y:S05]  /*8df0*/  @!P0 NANOSLEEP.SYNCS 0x989680 ;  /* 0x009896800000895d */ /* 0x004fea0003900000 */
[----:B------:R-:W2:Y:S02]  /*8e00*/  @!P0 SYNCS.PHASECHK.TRANS64 P0, [R0+URZ], R3 ;  /* 0x00000003000085a7 */ /* 0x000ea400080010ff */
[----:B--2---:R-:W-:Y:S05]  /*8e10*/  @!P0 BRA `(.L_x_244) ;  /* 0xfffffffc00f08947 */ /* 0x004fea000383ffff */
[----:B------:R-:W-:Y:S05]  /*8e20*/  BRA `(.L_x_245) ;  /* 0xffffffb4001c7947 */ /* 0x000fea000383ffff */
.L_x_84:
[----:B----4-:R-:W-:-:S07]  /*8e30*/  MOV R0, UR5 ;  /* 0x0000000500007c02 */ /* 0x010fce0008000f00 */
.L_x_246:
[----:B-1----:R1:W2:Y:S02]  /*8e40*/  SYNCS.PHASECHK.TRANS64.TRYWAIT P0, [R0+URZ], R3 ;  /* 0x00000003000075a7 */ /* 0x0022a400080011ff */
[----:B--2---:R-:W-:Y:S05]  /*8e50*/  @!P0 NANOSLEEP.SYNCS 0x989680 ;  /* 0x009896800000895d */ /* 0x004fea0003900000 */
[----:B------:R-:W2:Y:S02]  /*8e60*/  @!P0 SYNCS.PHASECHK.TRANS64 P0, [R0+URZ], R3 ;  /* 0x00000003000085a7 */ /* 0x000ea400080010ff */
[----:B--2---:R-:W-:Y:S05]  /*8e70*/  @!P0 BRA `(.L_x_246) ;  /* 0xfffffffc00f08947 */ /* 0x004fea000383ffff */
[----:B------:R-:W-:Y:S05]  /*8e80*/  BRA `(.L_x_247) ;  /* 0xffffffb400287947 */ /* 0x000fea000383ffff */
.L_x_87:
[----:B-1----:R1:W2:Y:S02]  /*8e90*/  SYNCS.PHASECHK.TRANS64.TRYWAIT P0, [R0+URZ+0x3a0], R4 ;  /* 0x0003a004000075a7 */ /* 0x0022a400080011ff */
[----:B--2---:R-:W-:Y:S05]  /*8ea0*/  @!P0 NANOSLEEP.SYNCS 0x989680 ;  /* 0x009896800000895d */ /* 0x004fea0003900000 */
[----:B------:R-:W2:Y:S02]  /*8eb0*/  @!P0 SYNCS.PHASECHK.TRANS64 P0, [R0+URZ+0x3a0], R4 ;  /* 0x0003a004000085a7 */ /* 0x000ea400080010ff */
[----:B--2---:R-:W-:Y:S05]  /*8ec0*/  @!P0 BRA `(.L_x_87) ;  /* 0xfffffffc00f08947 */ /* 0x004fea000383ffff */
[----:B------:R-:W-:Y:S05]  /*8ed0*/  BRA `(.L_x_248) ;  /* 0xffffffb400847947 */ /* 0x000fea000383ffff */
.L_x_88:
[----:B------:R-:W-:-:S07]  /*8ee0*/  MOV R0, UR5 ;  /* 0x0000000500007c02 */ /* 0x000fce0008000f00 */
.L_x_249:
[----:B-1----:R1:W2:Y:S02]  /*8ef0*/  SYNCS.PHASECHK.TRANS64.TRYWAIT P0, [R0+URZ+0x350], R5 ;  /* 0x00035005000075a7 */ /* 0x0022a400080011ff */
[----:B--2---:R-:W-:Y:S05]  /*8f00*/  @!P0 NANOSLEEP.SYNCS 0x989680 ;  /* 0x009896800000895d */ /* 0x004fea0003900000 */
[----:B------:R-:W2:Y:S02]  /*8f10*/  @!P0 SYNCS.PHASECHK.TRANS64 P0, [R0+URZ+0x350], R5 ;  /* 0x00035005000085a7 */ /* 0x000ea400080010ff */
[----:B--2---:R-:W-:Y:S05]  /*8f20*/  @!P0 BRA `(.L_x_249) ;  /* 0xfffffffc00f08947 */ /* 0x004fea000383ffff */
[----:B------:R-:W-:Y:S05]  /*8f30*/  BRA `(.L_x_250) ;  /* 0xffffffb400947947 */ /* 0x000fea000383ffff */
.L_x_89:
[----:B-1----:R1:W2:Y:S02]  /*8f40*/  SYNCS.PHASECHK.TRANS64.TRYWAIT P1, [R0+URZ+0x340], R4 ;  /* 0x00034004000075a7 */ /* 0x0022a400080211ff */
[----:B--2---:R-:W-:Y:S05]  /*8f50*/  @!P1 NANOSLEEP.SYNCS 0x989680 ;  /* 0x009896800000995d */ /* 0x004fea0003900000 */
[----:B------:R-:W2:Y:S02]  /*8f60*/  @!P1 SYNCS.PHASECHK.TRANS64 P1, [R0+URZ+0x340], R4 ;  /* 0x00034004000095a7 */ /* 0x000ea400080210ff */
[----:B--2---:R-:W-:Y:S05]  /*8f70*/  @!P1 BRA `(.L_x_89) ;  /* 0xfffffffc00f09947 */ /* 0x004fea000383ffff */
[----:B------:R-:W-:Y:S05]  /*8f80*/  BRA `(.L_x_251) ;  /* 0xffffffb400c47947 */ /* 0x000fea000383ffff */
.L_x_92:
[----:B------:R-:W-:-:S07]  /*8f90*/  MOV R0, UR5 ;  /* 0x0000000500007c02 */ /* 0x000fce0008000f00 */
.L_x_252:
[----:B-1----:R1:W2:Y:S02]  /*8fa0*/  SYNCS.PHASECHK.TRANS64.TRYWAIT P0, [R0+URZ+0x350], R2 ;  /* 0x00035002000075a7 */ /* 0x0022a400080011ff */
[----:B--2---:R-:W-:Y:S05]  /*8fb0*/  @!P0 NANOSLEEP.SYNCS 0x989680 ;  /* 0x009896800000895d */ /* 0x004fea0003900000 */
[----:B------:R-:W2:Y:S02]  /*8fc0*/  @!P0 SYNCS.PHASECHK.TRANS64 P0, [R0+URZ+0x350], R2 ;  /* 0x00035002000085a7 */ /* 0x000ea400080010ff */
[----:B--2---:R-:W-:Y:S05]  /*8fd0*/  @!P0 BRA `(.L_x_252) ;  /* 0xfffffffc00f08947 */ /* 0x004fea000383ffff */
[----:B------:R-:W-:Y:S05]  /*8fe0*/  BRA `(.L_x_91) ;  /* 0xffffffb800187947 */ /* 0x000fea000383ffff */
.L_x_99:
[----:B-1----:R1:W2:Y:S02]  /*8ff0*/  SYNCS.PHASECHK.TRANS64.TRYWAIT P1, [R0+URZ+0x340], R2 ;  /* 0x00034002000075a7 */ /* 0x0022a400080211ff */
[----:B--2---:R-:W-:Y:S05]  /*9000*/  @!P1 NANOSLEEP.SYNCS 0x989680 ;  /* 0x009896800000995d */ /* 0x004fea0003900000 */
[----:B------:R-:W2:Y:S02]  /*9010*/  @!P1 SYNCS.PHASECHK.TRANS64 P1, [R0+URZ+0x340], R2 ;  /* 0x00034002000095a7 */ /* 0x000ea400080210ff */
[----:B--2---:R-:W-:Y:S05]  /*9020*/  @!P1 BRA `(.L_x_99) ;  /* 0xfffffffc00f09947 */ /* 0x004fea000383ffff */
[----:B------:R-:W-:Y:S05]  /*9030*/  BRA `(.L_x_253) ;  /* 0xffffffbc00747947 */ /* 0x000fea000383ffff */
.L_x_100:
[----:B------:R-:W-:-:S07]  /*9040*/  MOV R2, UR8 ;  /* 0x0000000800027c02 */ /* 0x000fce0008000f00 */
.L_x_254:
[----:B-1----:R1:W2:Y:S02]  /*9050*/  SYNCS.PHASECHK.TRANS64.TRYWAIT P0, [R2+URZ+0x380], R0 ;  /* 0x00038000020075a7 */ /* 0x0022a400080011ff */
[----:B--2---:R-:W-:Y:S05]  /*9060*/  @!P0 NANOSLEEP.SYNCS 0x989680 ;  /* 0x009896800000895d */ /* 0x004fea0003900000 */
[----:B------:R-:W2:Y:S02]  /*9070*/  @!P0 SYNCS.PHASECHK.TRANS64 P0, [R2+URZ+0x380], R0 ;  /* 0x00038000020085a7 */ /* 0x000ea400080010ff */
[----:B--2---:R-:W-:Y:S05]  /*9080*/  @!P0 BRA `(.L_x_254) ;  /* 0xfffffffc00f08947 */ /* 0x004fea000383ffff */
[----:B------:R-:W-:Y:S05]  /*9090*/  BRA `(.L_x_255) ;  /* 0xffffffbc00c47947 */ /* 0x000fea000383ffff */
.L_x_103:
[----:B------:R-:W-:Y:S07]  /*90a0*/  MOV R0, UR7 ;  /* 0x0000000700007c02 */ /* 0x000fee0008000f00 */
.L_x_256:
[----:B-1----:R1:W2:Y:S02]  /*90b0*/  SYNCS.PHASECHK.TRANS64.TRYWAIT P0, [R0+URZ], R2 ;  /* 0x00000002000075a7 */ /* 0x0022a400080011ff */
[----:B--2---:R-:W-:Y:S05]  /*90c0*/  @!P0 NANOSLEEP.SYNCS 0x989680 ;  /* 0x009896800000895d */ /* 0x004fea0003900000 */
[----:B------:R-:W2:Y:S02]  /*90d0*/  @!P0 SYNCS.PHASECHK.TRANS64 P0, [R0+URZ], R2 ;  /* 0x00000002000085a7 */ /* 0x000ea400080010ff */
[----:B--2---:R-:W-:Y:S05]  /*90e0*/  @!P0 BRA `(.L_x_256) ;  /* 0xfffffffc00f08947 */ /* 0x004fea000383ffff */
[----:B------:R-:W-:Y:S05]  /*90f0*/  BRA `(.L_x_102) ;  /* 0xffffffbc00e07947 */ /* 0x000fea000383ffff */
.L_x_106:
[----:B------:R-:W-:-:S07]  /*9100*/  MOV R0, UR5 ;  /* 0x0000000500007c02 */ /* 0x000fce0008000f00 */
.L_x_257:
[----:B--2---:R2:W3:Y:S02]  /*9110*/  SYNCS.PHASECHK.TRANS64.TRYWAIT P0, [R0+URZ], R2 ;  /* 0x00000002000075a7 */ /* 0x0044e400080011ff */
[----:B---3--:R-:W-:Y:S05]  /*9120*/  @!P0 NANOSLEEP.SYNCS 0x989680 ;  /* 0x009896800000895d */ /* 0x008fea0003900000 */
[----:B------:R-:W3:Y:S02]  /*9130*/  @!P0 SYNCS.PHASECHK.TRANS64 P0, [R0+URZ], R2 ;  /* 0x00000002000085a7 */ /* 0x000ee400080010ff */
[----:B---3--:R-:W-:Y:S05]  /*9140*/  @!P0 BRA `(.L_x_257) ;  /* 0xfffffffc00f08947 */ /* 0x008fea000383ffff */
[----:B------:R-:W-:Y:S05]  /*9150*/  BRA `(.L_x_258) ;  /* 0xffffffc000947947 */ /* 0x000fea000383ffff */
.L_x_107:
[----:B------:R-:W-:-:S07]  /*9160*/  MOV R0, UR5 ;  /* 0x0000000500007c02 */ /* 0x000fce0008000f00 */
.L_x_259:
[----:B-1----:R1:W2:Y:S02]  /*9170*/  SYNCS.PHASECHK.TRANS64.TRYWAIT P0, [R0+URZ], R3 ;  /* 0x00000003000075a7 */ /* 0x0022a400080011ff */
[----:B--2---:R-:W-:Y:S05]  /*9180*/  @!P0 NANOSLEEP.SYNCS 0x989680 ;  /* 0x009896800000895d */ /* 0x004fea0003900000 */
[----:B------:R-:W2:Y:S02]  /*9190*/  @!P0 SYNCS.PHASECHK.TRANS64 P0, [R0+URZ], R3 ;  /* 0x00000003000085a7 */ /* 0x000ea400080010ff */
[----:B--2---:R-:W-:Y:S05]  /*91a0*/  @!P0 BRA `(.L_x_259) ;  /* 0xfffffffc00f08947 */ /* 0x004fea000383ffff */
[----:B------:R-:W-:Y:S05]  /*91b0*/  BRA `(.L_x_260) ;  /* 0xffffffc000a07947 */ /* 0x000fea000383ffff */
.L_x_108:
[----:B------:R-:W-:-:S07]  /*91c0*/  MOV R0, UR5 ;  /* 0x0000000500007c02 */ /* 0x000fce0008000f00 */
.L_x_261:
[----:B-1----:R1:W2:Y:S02]  /*91d0*/  SYNCS.PHASECHK.TRANS64.TRYWAIT P0, [R0+URZ], R3 ;  /* 0x00000003000075a7 */ /* 0x0022a400080011ff */
[----:B--2---:R-:W-:Y:S05]  /*91e0*/  @!P0 NANOSLEEP.SYNCS 0x989680 ;  /* 0x009896800000895d */ /* 0x004fea0003900000 */
[----:B------:R-:W2:Y:S02]  /*91f0*/  @!P0 SYNCS.PHASECHK.TRANS64 P0, [R0+URZ], R3 ;  /* 0x00000003000085a7 */ /* 0x000ea400080010ff */
[----:B--2---:R-:W-:Y:S05]  /*9200*/  @!P0 BRA `(.L_x_261) ;  /* 0xfffffffc00f08947 */ /* 0x004fea000383ffff */
[----:B------:R-:W-:Y:S05]  /*9210*/  BRA `(.L_x_262) ;  /* 0xffffffc000ac7947 */ /* 0x000fea000383ffff */
.L_x_109:
[----:B-1----:R-:W-:-:S07]  /*9220*/  MOV R0, UR7 ;  /* 0x0000000700007c02 */ /* 0x002fce0008000f00 */
.L_x_263:
[----:B-1----:R1:W2:Y:S02]  /*9230*/  SYNCS.PHASECHK.TRANS64.TRYWAIT P0, [R0+URZ], R2 ;  /* 0x00000002000075a7 */ /* 0x0022a400080011ff */
[----:B--2---:R-:W-:Y:S05]  /*9240*/  @!P0 NANOSLEEP.SYNCS 0x989680 ;  /* 0x009896800000895d */ /* 0x004fea0003900000 */
[----:B------:R-:W2:Y:S02]  /*9250*/  @!P0 SYNCS.PHASECHK.TRANS64 P0, [R0+URZ], R2 ;  /* 0x00000002000085a7 */ /* 0x000ea400080010ff */
[----:B--2---:R-:W-:Y:S05]  /*9260*/  @!P0 BRA `(.L_x_263) ;  /* 0xfffffffc00f08947 */ /* 0x004fea000383ffff */
[----:B------:R-:W-:Y:S05]  /*9270*/  BRA `(.L_x_264) ;  /* 0xffffffc000b87947 */ /* 0x000fea000383ffff */
.L_x_114:
[----:B--2---:R2:W3:Y:S02]  /*9280*/  SYNCS.PHASECHK.TRANS64.TRYWAIT P0, [R0+URZ+0x340], R2 ;  /* 0x00034002000075a7 */ /* 0x0044e400080011ff */
[----:B---3--:R-:W-:Y:S05]  /*9290*/  @!P0 NANOSLEEP.SYNCS 0x989680 ;  /* 0x009896800000895d */ /* 0x008fea0003900000 */
[----:B------:R-:W3:Y:S02]  /*92a0*/  @!P0 SYNCS.PHASECHK.TRANS64 P0, [R0+URZ+0x340], R2 ;  /* 0x00034002000085a7 */ /* 0x000ee400080010ff */
[----:B---3--:R-:W-:Y:S05]  /*92b0*/  @!P0 BRA `(.L_x_114) ;  /* 0xfffffffc00f08947 */ /* 0x008fea000383ffff */
[----:B------:R-:W-:Y:S05]  /*92c0*/  BRA `(.L_x_265) ;  /* 0xffffffc400b07947 */ /* 0x000fea000383ffff */
.L_x_117:
[----:B------:R-:W-:Y:S07]  /*92d0*/  MOV R0, UR7 ;  /* 0x0000000700007c02 */ /* 0x000fee0008000f00 */
.L_x_266:
[----:B--2---:R2:W3:Y:S02]  /*92e0*/  SYNCS.PHASECHK.TRANS64.TRYWAIT P0, [R0+URZ+0x338], R2 ;  /* 0x00033802000075a7 */ /* 0x0044e400080011ff */
[----:B---3--:R-:W-:Y:S05]  /*92f0*/  @!P0 NANOSLEEP.SYNCS 0x989680 ;  /* 0x009896800000895d */ /* 0x008fea0003900000 */
[----:B------:R-:W3:Y:S02]  /*9300*/  @!P0 SYNCS.PHASECHK.TRANS64 P0, [R0+URZ+0x338], R2 ;  /* 0x00033802000085a7 */ /* 0x000ee400080010ff */
[----:B---3--:R-:W-:Y:S05]  /*9310*/  @!P0 BRA `(.L_x_266) ;  /* 0xfffffffc00f08947 */ /* 0x008fea000383ffff */
[----:B------:R-:W-:Y:S05]  /*9320*/  BRA `(.L_x_116) ;  /* 0xffffffc800987947 */ /* 0x000fea000383ffff */
.L_x_120:
[----:B------:R-:W-:Y:S07]  /*9330*/  MOV R0, UR13 ;  /* 0x0000000d00007c02 */ /* 0x000fee0008000f00 */
.L_x_267:
[----:B-1----:R1:W2:Y:S02]  /*9340*/  SYNCS.PHASECHK.TRANS64.TRYWAIT P2, [R0+URZ+0x320], R29 ;  /* 0x0003201d000075a7 */ /* 0x0022a400080411ff */
[----:B--2---:R-:W-:Y:S05]  /*9350*/  @!P2 NANOSLEEP.SYNCS 0x989680 ;  /* 0x009896800000a95d */ /* 0x004fea0003900000 */
[----:B------:R-:W2:Y:S02]  /*9360*/  @!P2 SYNCS.PHASECHK.TRANS64 P2, [R0+URZ+0x320], R29 ;  /* 0x0003201d0000a5a7 */ /* 0x000ea400080410ff */
[----:B--2---:R-:W-:Y:S05]  /*9370*/  @!P2 BRA `(.L_x_267) ;  /* 0xfffffffc00f0a947 */ /* 0x004fea000383ffff */
[----:B------:R-:W-:Y:S05]  /*9380*/  BRA `(.L_x_268) ;  /* 0xffffffcc00347947 */ /* 0x000fea000383ffff */
.L_x_122:
[----:B------:R-:W-:-:S07]  /*9390*/  MOV R0, UR4 ;  /* 0x0000000400007c02 */ /* 0x000fce0008000f00 */
.L_x_269:
[----:B-1----:R1:W3:Y:S02]  /*93a0*/  SYNCS.PHASECHK.TRANS64.TRYWAIT P0, [R0+URZ], R2 ;  /* 0x00000002000075a7 */ /* 0x0022e400080011ff */
[----:B---3--:R-:W-:Y:S05]  /*93b0*/  @!P0 NANOSLEEP.SYNCS 0x989680 ;  /* 0x009896800000895d */ /* 0x008fea0003900000 */
[----:B------:R-:W3:Y:S02]  /*93c0*/  @!P0 SYNCS.PHASECHK.TRANS64 P0, [R0+URZ], R2 ;  /* 0x00000002000085a7 */ /* 0x000ee400080010ff */
[----:B---3--:R-:W-:Y:S05]  /*93d0*/  @!P0 BRA `(.L_x_269) ;  /* 0xfffffffc00f08947 */ /* 0x008fea000383ffff */
[----:B------:R-:W-:Y:S05]  /*93e0*/  BRA `(.L_x_270) ;  /* 0xffffffcc00d07947 */ /* 0x000fea000383ffff */
.L_x_124:
[----:B--2---:R2:W4:Y:S02]  /*93f0*/  SYNCS.PHASECHK.TRANS64.TRYWAIT P0, [R0+URZ+0x340], R2 ;  /* 0x00034002000075a7 */ /* 0x00452400080011ff */
[----:B----4-:R-:W-:Y:S05]  /*9400*/  @!P0 NANOSLEEP.SYNCS 0x989680 ;  /* 0x009896800000895d */ /* 0x010fea0003900000 */
[----:B------:R-:W4:Y:S02]  /*9410*/  @!P0 SYNCS.PHASECHK.TRANS64 P0, [R0+URZ+0x340], R2 ;  /* 0x00034002000085a7 */ /* 0x000f2400080010ff */
[----:B----4-:R-:W-:Y:S05]  /*9420*/  @!P0 BRA `(.L_x_124) ;  /* 0xfffffffc00f08947 */ /* 0x010fea000383ffff */
[----:B------:R-:W-:Y:S05]  /*9430*/  BRA `(.L_x_271) ;  /* 0xffffffd000b07947 */ /* 0x000fea000383ffff */
.L_x_134:
[----:B-1----:R1:W2:Y:S02]  /*9440*/  SYNCS.PHASECHK.TRANS64.TRYWAIT P1, [R3+URZ+0x310], R4 ;  /* 0x00031004030075a7 */ /* 0x0022a400080211ff */
[----:B--2---:R-:W-:Y:S05]  /*9450*/  @!P1 NANOSLEEP.SYNCS 0x989680 ;  /* 0x009896800000995d */ /* 0x004fea0003900000 */
[----:B------:R-:W2:Y:S02]  /*9460*/  @!P1 SYNCS.PHASECHK.TRANS64 P1, [R3+URZ+0x310], R4 ;  /* 0x00031004030095a7 */ /* 0x000ea400080210ff */
[----:B--2---:R-:W-:Y:S05]  /*9470*/  @!P1 BRA `(.L_x_134) ;  /* 0xfffffffc00f09947 */ /* 0x004fea000383ffff */
[----:B------:R-:W-:Y:S05]  /*9480*/  BRA `(.L_x_133) ;  /* 0xffffffdc00907947 */ /* 0x000fea000383ffff */
.L_x_136:
[----:B----4-:R4:W1:Y:S02]  /*9490*/  SYNCS.PHASECHK.TRANS64.TRYWAIT P1, [R67+URZ+0x360], R5 ;  /* 0x00036005430075a7 */ /* 0x01086400080211ff */
[----:B-1----:R-:W-:Y:S05]  /*94a0*/  @!P1 NANOSLEEP.SYNCS 0x989680 ;  /* 0x009896800000995d */ /* 0x002fea0003900000 */
[----:B------:R-:W1:Y:S02]  /*94b0*/  @!P1 SYNCS.PHASECHK.TRANS64 P1, [R67+URZ+0x360], R5 ;  /* 0x00036005430095a7 */ /* 0x000e6400080210ff */
[----:B-1----:R-:W-:Y:S05]  /*94c0*/  @!P1 BRA `(.L_x_136) ;  /* 0xfffffffc00f09947 */ /* 0x002fea000383ffff */
[----:B------:R-:W-:Y:S05]  /*94d0*/  BRA `(.L_x_135) ;  /* 0xffffffdc00a87947 */ /* 0x000fea000383ffff */
        .weak           $__internal_0_$__cuda_sm10x_tcgen05_guardrail_trap_col_being_dealloced_not_returned_by_alloc
        .type           $__internal_0_$__cuda_sm10x_tcgen05_guardrail_trap_col_being_dealloced_not_returned_by_alloc,@function
        .size           $__internal_0_$__cuda_sm10x_tcgen05_guardrail_trap_col_being_dealloced_not_returned_by_alloc,($__internal_1_$__cuda_sm10x_tcgen05_guardrail_trap_phase_invalid_during_alloc - $__internal_0_$__cuda_sm10x_tcgen05_guardrail_trap_col_being_dealloced_not_returned_by_alloc)
$__internal_0_$__cuda_sm10x_tcgen05_guardrail_trap_col_being_dealloced_not_returned_by_alloc:
[----:B------:R-:W-:Y:S05]  /*94e0*/  BPT.TRAP 0x1 ;  /* 0x000000040000795c */ /* 0x000fea0000300000 */
[----:B------:R-:W-:-:S04]  /*94f0*/  HFMA2 R3, -RZ, RZ, 0, 0 ;  /* 0x00000000ff037431 */ /* 0x000fc800000001ff */
[----:B------:R-:W-:Y:S05]  /*9500*/  RET.REL.NODEC R2 `(_ZN7cutlass13device_kernelINS_4gemm6kernel13GemmUniversalIN4cute5tupleIJiiiiEEENS1_10collective13CollectiveMmaINS1_35MainloopSm100TmaUmmaWarpSpecializedILi49ELi2ELi4ENS5_IJNS4_1CILi1EEESB_SB_EEEEENS5_IJNSA_ILi64EEENSA_ILi8EEESE_EEEaNS5_IJSB_llEEEaNS5_IJlSB_lEEENS4_8TiledMMAINS4_8MMA_AtomIJNS4_15SM100_MMA_S8_SSIaaiLi64ELi8ELNS4_4UMMA5MajorE1ELSN_0ELNSM_8SaturateE0EEEEEENS4_6LayoutISC_NS5_IJNSA_ILi0EEESS_SS_EEEEENS5_IJNS4_10UnderscoreESV_SV_EEEEENS4_13SM90_TMA_LOADENS4_14ComposedLayoutINS4_7SwizzleILi2ELi4ELi3EEENS4_18smem_ptr_flag_bitsILi8EEENSR_INS5_IJSE_SF_EEENS5_IJSB_SE_EEEEEEEvNS4_8identityESY_NSZ_IS11_S13_NSR_INS5_IJSF_SE_EEENS5_IJSE_SB_EEEEEEEvS18_EENS_8epilogue10collective18CollectiveEpilogueINS1E_23Sm100TmaWarpSpecializedILi2ELi1ELi4ELb1ELb0EEEJSG_NS5_IJNSR_ISE_SB_EENSR_ISF_SB_EEEEEfSI_fSI_NS1E_6fusion15FusionCallbacksIS1I_NS1M_17LinearCombinationIfifiLNS_15FloatRoundStyleE2EEESG_S1L_JEEENS4_5SM1004TMEM4LOAD26SM100_TMEM_LOAD_16dp128b2xESY_NSZ_INS10_ILi1ELi4ELi3EEENS12_ILi32EEENSR_INS5_IJSF_SF_EEENS5_IJSF_SB_EEEEEEENS4_17SM75_U32x4_LDSM_NENS4_14SM90_TMA_STOREES21_NS4_17SM90_U32x4_STSM_NENS4_39AutoVectorizingCopyWithAssumedAlignmentILi128EEEEEEvvEEEEvNT_6ParamsE) ;  /* 0xffffff6802bc7950 */ /* 0x000fea0003c3ffff */
        .weak           $__internal_1_$__cuda_sm10x_tcgen05_guardrail_trap_phase_invalid_during_alloc
        .type           $__internal_1_$__cuda_sm10x_tcgen05_guardrail_trap_phase_invalid_during_alloc,@function
        .size           $__internal_1_$__cuda_sm10x_tcgen05_guardrail_trap_phase_invalid_during_alloc,($__internal_2_$__cuda_sm10x_tcgen05_guardrail_trap_unallocated_columns_being_dealloced - $__internal_1_$__cuda_sm10x_tcgen05_guardrail_trap_phase_invalid_during_alloc)
$__internal_1_$__cuda_sm10x_tcgen05_guardrail_trap_phase_invalid_during_alloc:
[----:B------:R-:W-:Y:S05]  /*9510*/  BPT.TRAP 0x1 ;  /* 0x000000040000795c */ /* 0x000fea0000300000 */
[----:B------:R-:W-:-:S04]  /*9520*/  MOV R3, 0x0 ;  /* 0x0000000000037802 */ /* 0x000fc80000000f00 */
[----:B------:R-:W-:Y:S05]  /*9530*/  RET.REL.NODEC R2 `(_ZN7cutlass13device_kernelINS_4gemm6kernel13GemmUniversalIN4cute5tupleIJiiiiEEENS1_10collective13CollectiveMmaINS1_35MainloopSm100TmaUmmaWarpSpecializedILi49ELi2ELi4ENS5_IJNS4_1CILi1EEESB_SB_EEEEENS5_IJNSA_ILi64EEENSA_ILi8EEESE_EEEaNS5_IJSB_llEEEaNS5_IJlSB_lEEENS4_8TiledMMAINS4_8MMA_AtomIJNS4_15SM100_MMA_S8_SSIaaiLi64ELi8ELNS4_4UMMA5MajorE1ELSN_0ELNSM_8SaturateE0EEEEEENS4_6LayoutISC_NS5_IJNSA_ILi0EEESS_SS_EEEEENS5_IJNS4_10UnderscoreESV_SV_EEEEENS4_13SM90_TMA_LOADENS4_14ComposedLayoutINS4_7SwizzleILi2ELi4ELi3EEENS4_18smem_ptr_flag_bitsILi8EEENSR_INS5_IJSE_SF_EEENS5_IJSB_SE_EEEEEEEvNS4_8identityESY_NSZ_IS11_S13_NSR_INS5_IJSF_SE_EEENS5_IJSE_SB_EEEEEEEvS18_EENS_8epilogue10collective18CollectiveEpilogueINS1E_23Sm100TmaWarpSpecializedILi2ELi1ELi4ELb1ELb0EEEJSG_NS5_IJNSR_ISE_SB_EENSR_ISF_SB_EEEEEfSI_fSI_NS1E_6fusion15FusionCallbacksIS1I_NS1M_17LinearCombinationIfifiLNS_15FloatRoundStyleE2EEESG_S1L_JEEENS4_5SM1004TMEM4LOAD26SM100_TMEM_LOAD_16dp128b2xESY_NSZ_INS10_ILi1ELi4ELi3EEENS12_ILi32EEENSR_INS5_IJSF_SF_EEENS5_IJSF_SB_EEEEEEENS4_17SM75_U32x4_LDSM_NENS4_14SM90_TMA_STOREES21_NS4_17SM90_U32x4_STSM_NENS4_39AutoVectorizingCopyWithAssumedAlignmentILi128EEEEEEvvEEEEvNT_6ParamsE) ;  /* 0xffffff6802b07950 */ /* 0x000fea0003c3ffff */
        .weak           $__internal_2_$__cuda_sm10x_tcgen05_guardrail_trap_unallocated_columns_being_dealloced
        .type           $__internal_2_$__cuda_sm10x_tcgen05_guardrail_trap_unallocated_columns_being_dealloced,@function
        .size           $__internal_2_$__cuda_sm10x_tcgen05_guardrail_trap_unallocated_columns_being_dealloced,(.L_x_273 - $__internal_2_$__cuda_sm10x_tcgen05_guardrail_trap_unallocated_columns_being_dealloced)
$__internal_2_$__cuda_sm10x_tcgen05_guardrail_trap_unallocated_columns_being_dealloced:
[----:B------:R-:W-:Y:S05]  /*9540*/  BPT.TRAP 0x1 ;  /* 0x000000040000795c */ /* 0x000fea0000300000 */
[----:B------:R-:W-:-:S04]  /*9550*/  HFMA2 R3, -RZ, RZ, 0, 0 ;  /* 0x00000000ff037431 */ /* 0x000fc800000001ff */
[----:B------:R-:W-:Y:S05]  /*9560*/  RET.REL.NODEC R2 `(_ZN7cutlass13device_kernelINS_4gemm6kernel13GemmUniversalIN4cute5tupleIJiiiiEEENS1_10collective13CollectiveMmaINS1_35MainloopSm100TmaUmmaWarpSpecializedILi49ELi2ELi4ENS5_IJNS4_1CILi1EEESB_SB_EEEEENS5_IJNSA_ILi64EEENSA_ILi8EEESE_EEEaNS5_IJSB_llEEEaNS5_IJlSB_lEEENS4_8TiledMMAINS4_8MMA_AtomIJNS4_15SM100_MMA_S8_SSIaaiLi64ELi8ELNS4_4UMMA5MajorE1ELSN_0ELNSM_8SaturateE0EEEEEENS4_6LayoutISC_NS5_IJNSA_ILi0EEESS_SS_EEEEENS5_IJNS4_10UnderscoreESV_SV_EEEEENS4_13SM90_TMA_LOADENS4_14ComposedLayoutINS4_7SwizzleILi2ELi4ELi3EEENS4_18smem_ptr_flag_bitsILi8EEENSR_INS5_IJSE_SF_EEENS5_IJSB_SE_EEEEEEEvNS4_8identityESY_NSZ_IS11_S13_NSR_INS5_IJSF_SE_EEENS5_IJSE_SB_EEEEEEEvS18_EENS_8epilogue10collective18CollectiveEpilogueINS1E_23Sm100TmaWarpSpecializedILi2ELi1ELi4ELb1ELb0EEEJSG_NS5_IJNSR_ISE_SB_EENSR_ISF_SB_EEEEEfSI_fSI_NS1E_6fusion15FusionCallbacksIS1I_NS1M_17LinearCombinationIfifiLNS_15FloatRoundStyleE2EEESG_S1L_JEEENS4_5SM1004TMEM4LOAD26SM100_TMEM_LOAD_16dp128b2xESY_NSZ_INS10_ILi1ELi4ELi3EEENS12_ILi32EEENSR_INS5_IJSF_SF_EEENS5_IJSF_SB_EEEEEEENS4_17SM75_U32x4_LDSM_NENS4_14SM90_TMA_STOREES21_NS4_17SM90_U32x4_STSM_NENS4_39AutoVectorizingCopyWithAssumedAlignmentILi128EEEEEEvvEEEEvNT_6ParamsE) ;  /* 0xffffff6802a47950 */ /* 0x000fea0003c3ffff */
.L_x_272:
[----:B------:R-:W-:-:S00]  /*9570*/  BRA `(.L_x_272) ;  /* 0xfffffffc00fc7947 */ /* 0x000fc0000383ffff */
[----:B------:R-:W-:-:S00]  /*9580*/  NOP ;  /* 0x0000000000007918 */ /* 0x000fc00000000000 */
[----:B------:R-:W-:-:S00]  /*9590*/  NOP ;  /* 0x0000000000007918 */ /* 0x000fc00000000000 */
[----:B------:R-:W-:-:S00]  /*95a0*/  NOP ;  /* 0x0000000000007918 */ /* 0x000fc00000000000 */
[----:B------:R-:W-:-:S00]  /*95b0*/  NOP ;  /* 0x0000000000007918 */ /* 0x000fc00000000000 */
[----:B------:R-:W-:-:S00]  /*95c0*/  NOP ;  /* 0x0000000000007918 */ /* 0x000fc00000000000 */
[----:B------:R-:W-:-:S00]  /*95d0*/  NOP ;  /* 0x0000000000007918 */ /* 0x000fc00000000000 */
[----:B------:R-:W-:-:S00]  /*95e0*/  NOP ;  /* 0x0000000000007918 */ /* 0x000fc00000000000 */
[----:B------:R-:W-:-:S00]  /*95f0*/  NOP ;  /* 0x0000000000007918 */ /* 0x000fc00000000000 */
.L_x_273:


//--------------------- .nv.global.init           --------------------------
	.section	.nv.global.init,"aw",@progbits
.nv.global.init:
	.type		$str$27,@object
	.size		$str$27,($str$28 - $str$27)
$str$27:
        /*0000*/ 	.byte	0x28, 0x61, 0x64, 0x64, 0x72, 0x65, 0x73, 0x73, 0x20, 0x26, 0x20, 0x6d, 0x61, 0x73, 0x6b, 0x29
        /*0010*/ 	.byte	0x20, 0x3d, 0x3d, 0x20, 0x30, 0x00
	.type		$str$28,@object
	.size		$str$28,($str$26 - $str$28)
$str$28:
        /*0016*/ 	.byte	0x2f, 0x74, 0x6d, 0x70, 0x2f, 0x63, 0x75, 0x74, 0x6c, 0x61, 0x73, 0x73, 0x5f, 0x73, 0x77, 0x65
        /*0026*/ 	.byte	0x65, 0x70, 0x5f, 0x73, 0x72, 0x63, 0x2f, 0x69, 0x6e, 0x63, 0x6c, 0x75, 0x64, 0x65, 0x2f, 0x63
        /*0036*/ 	.byte	0x75, 0x74, 0x65, 0x2f, 0x70, 0x6f, 0x69, 0x6e, 0x74, 0x65, 0x72, 0x5f, 0x66, 0x6c, 0x61, 0x67
        /*0046*/ 	.byte	0x67, 0x65, 0x64, 0x2e, 0x68, 0x70, 0x70, 0x00
	.type		$str$26,@object
	.size		$str$26,($str$25 - $str$26)
$str$26:
        /*004e*/ 	.byte	0x2f, 0x74, 0x6d, 0x70, 0x2f, 0x63, 0x75, 0x74, 0x6c, 0x61, 0x73, 0x73, 0x5f, 0x73, 0x77, 0x65
        /*005e*/ 	.byte	0x65, 0x70, 0x5f, 0x73, 0x72, 0x63, 0x2f, 0x69, 0x6e, 0x63, 0x6c, 0x75, 0x64, 0x65, 0x2f, 0x63
        /*006e*/ 	.byte	0x75, 0x74, 0x65, 0x2f, 0x61, 0x74, 0x6f, 0x6d, 0x2f, 0x63, 0x6f, 0x70, 0x79, 0x5f, 0x74, 0x72
        /*007e*/ 	.byte	0x61, 0x69, 0x74, 0x73, 0x5f, 0x73, 0x6d, 0x31, 0x30, 0x30, 0x2e, 0x68, 0x70, 0x70, 0x00
	.type		$str$25,@object
	.size		$str$25,(__unnamed_1 - $str$25)
$str$25:
        /*008d*/ 	.byte	0x28, 0x28, 0x75, 0x69, 0x6e, 0x74, 0x33, 0x32, 0x5f, 0x74, 0x28, 0x74, 0x68, 0x72, 0x65, 0x61
        /*009d*/ 	.byte	0x64, 0x49, 0x64, 0x78, 0x2e, 0x78, 0x29, 0x20, 0x2f, 0x20, 0x33, 0x32, 0x29, 0x20, 0x25, 0x20
        /*00ad*/ 	.byte	0x34, 0x29, 0x20, 0x3d, 0x3d, 0x20, 0x28, 0x28, 0x28, 0x74, 0x6d, 0x65, 0x6d, 0x5f, 0x61, 0x64
        /*00bd*/ 	.byte	0x64, 0x72, 0x20, 0x3e, 0x3e, 0x20, 0x31, 0x36, 0x29, 0x20, 0x2f, 0x20, 0x33, 0x32, 0x29, 0x20
        /*00cd*/ 	.byte	0x25, 0x20, 0x34, 0x29, 0x00
	.type		__unnamed_1,@object
	.size		__unnamed_1,(__unnamed_2 - __unnamed_1)
__unnamed_1:
        /*00d2*/ 	.byte	0x61, 0x75, 0x74, 0x6f, 0x20, 0x63, 0x75, 0x74, 0x65, 0x3a, 0x3a, 0x61, 0x73, 0x5f, 0x70, 0x6f
        /* <DEDUP_REMOVED lines=23> */
        /*0252*/ 	.byte	0x32, 0x3e, 0x3e, 0x3e, 0x3e, 0x5d, 0x00
	.type		__unnamed_2,@object
	.size		__unnamed_2,(.L_2 - __unnamed_2)
__unnamed_2:
        /* <DEDUP_REMOVED lines=40> */
        /*04d9*/ 	.byte	0x74, 0x65, 0x3a, 0x3a, 0x43, 0x3c, 0x30, 0x3e, 0x3e, 0x3e, 0x3e, 0x5d, 0x00
.L_2:


//--------------------- .nv.shared._ZN7cutlass13device_kernelINS_4gemm6kernel13GemmUniversalIN4cute5tupleIJiiiiEEENS1_10collective13CollectiveMmaINS1_35MainloopSm100TmaUmmaWarpSpecializedILi49ELi2ELi4ENS5_IJNS4_1CILi1EEESB_SB_EEEEENS5_IJNSA_ILi64EEENSA_ILi8EEESE_EEEaNS5_IJSB_llEEEaNS5_IJlSB_lEEENS4_8TiledMMAINS4_8MMA_AtomIJNS4_15SM100_MMA_S8_SSIaaiLi64ELi8ELNS4_4UMMA5MajorE1ELSN_0ELNSM_8SaturateE0EEEEEENS4_6LayoutISC_NS5_IJNSA_ILi0EEESS_SS_EEEEENS5_IJNS4_10UnderscoreESV_SV_EEEEENS4_13SM90_TMA_LOADENS4_14ComposedLayoutINS4_7SwizzleILi2ELi4ELi3EEENS4_18smem_ptr_flag_bitsILi8EEENSR_INS5_IJSE_SF_EEENS5_IJSB_SE_EEEEEEEvNS4_8identityESY_NSZ_IS11_S13_NSR_INS5_IJSF_SE_EEENS5_IJSE_SB_EEEEEEEvS18_EENS_8epilogue10collective18CollectiveEpilogueINS1E_23Sm100TmaWarpSpecializedILi2ELi1ELi4ELb1ELb0EEEJSG_NS5_IJNSR_ISE_SB_EENSR_ISF_SB_EEEEEfSI_fSI_NS1E_6fusion15FusionCallbacksIS1I_NS1M_17LinearCombinationIfifiLNS_15FloatRoundStyleE2EEESG_S1L_JEEENS4_5SM1004TMEM4LOAD26SM100_TMEM_LOAD_16dp128b2xESY_NSZ_INS10_ILi1ELi4ELi3EEENS12_ILi32EEENSR_INS5_IJSF_SF_EEENS5_IJSF_SB_EEEEEEENS4_17SM75_U32x4_LDSM_NENS4_14SM90_TMA_STOREES21_NS4_17SM90_U32x4_STSM_NENS4_39AutoVectorizingCopyWithAssumedAlignmentILi128EEEEEEvvEEEEvNT_6ParamsE --------------------------
	.section	.nv.shared._ZN7cutlass13device_kernelINS_4gemm6kernel13GemmUniversalIN4cute5tupleIJiiiiEEENS1_10collective13CollectiveMmaINS1_35MainloopSm100TmaUmmaWarpSpecializedILi49ELi2ELi4ENS5_IJNS4_1CILi1EEESB_SB_EEEEENS5_IJNSA_ILi64EEENSA_ILi8EEESE_EEEaNS5_IJSB_llEEEaNS5_IJlSB_lEEENS4_8TiledMMAINS4_8MMA_AtomIJNS4_15SM100_MMA_S8_SSIaaiLi64ELi8ELNS4_4UMMA5MajorE1ELSN_0ELNSM_8SaturateE0EEEEEENS4_6LayoutISC_NS5_IJNSA_ILi0EEESS_SS_EEEEENS5_IJNS4_10UnderscoreESV_SV_EEEEENS4_13SM90_TMA_LOADENS4_14ComposedLayoutINS4_7SwizzleILi2ELi4ELi3EEENS4_18smem_ptr_flag_bitsILi8EEENSR_INS5_IJSE_SF_EEENS5_IJSB_SE_EEEEEEEvNS4_8identityESY_NSZ_IS11_S13_NSR_INS5_IJSF_SE_EEENS5_IJSE_SB_EEEEEEEvS18_EENS_8epilogue10collective18CollectiveEpilogueINS1E_23Sm100TmaWarpSpecializedILi2ELi1ELi4ELb1ELb0EEEJSG_NS5_IJNSR_ISE_SB_EENSR_ISF_SB_EEEEEfSI_fSI_NS1E_6fusion15FusionCallbacksIS1I_NS1M_17LinearCombinationIfifiLNS_15FloatRoundStyleE2EEESG_S1L_JEEENS4_5SM1004TMEM4LOAD26SM100_TMEM_LOAD_16dp128b2xESY_NSZ_INS10_ILi1ELi4ELi3EEENS12_ILi32EEENSR_INS5_IJSF_SF_EEENS5_IJSF_SB_EEEEEEENS4_17SM75_U32x4_LDSM_NENS4_14SM90_TMA_STOREES21_NS4_17SM90_U32x4_STSM_NENS4_39AutoVectorizingCopyWithAssumedAlignmentILi128EEEEEEvvEEEEvNT_6ParamsE,"aw",@nobits
	.sectionflags	@""
	.align	16
	.zero		1024


//--------------------- .nv.shared.reserved.0     --------------------------
	.section	.nv.shared.reserved.0,"aw",@nobits
	.weak		__nv_reservedSMEM_offset_0_alias
	.size		__nv_reservedSMEM_offset_0_alias, 0, 64
	.other		__nv_reservedSMEM_offset_0_alias,@"STO_CUDA_RESERVED_SHARED STV_DEFAULT"
__nv_reservedSMEM_offset_0_alias:
	.zero		0
.nv.shared.reserved.0:
	.zero		64
	.weak		__nv_reservedSMEM_tcgen05_partition
	.type		__nv_reservedSMEM_tcgen05_partition,@object
	.size		__nv_reservedSMEM_tcgen05_partition,(.L_0 - __nv_reservedSMEM_tcgen05_partition)
__nv_reservedSMEM_tcgen05_partition:
	.zero		32
.L_0:


//--------------------- .nv.global                --------------------------
	.section	.nv.global,"aw",@nobits
.nv.global:
	.type		_ZN39_INTERNAL_9c7d0dd0_4_k_cu_4fa585ed_28584cute1_E,@object
	.size		_ZN39_INTERNAL_9c7d0dd0_4_k_cu_4fa585ed_28584cute1_E,(_ZN39_INTERNAL_9c7d0dd0_4_k_cu_4fa585ed_28584cuda3std3__45__cpo6cbeginE - _ZN39_INTERNAL_9c7d0dd0_4_k_cu_4fa585ed_28584cute1_E)
_ZN39_INTERNAL_9c7d0dd0_4_k_cu_4fa585ed_28584cute1_E:
	.zero		1
	.type		_ZN39_INTERNAL_9c7d0dd0_4_k_cu_4fa585ed_28584cuda3std3__45__cpo6cbeginE,@object
	.size		_ZN39_INTERNAL_9c7d0dd0_4_k_cu_4fa585ed_28584cuda3std3__45__cpo6cbeginE,(_ZN39_INTERNAL_9c7d0dd0_4_k_cu_4fa585ed_28584cuda3std3__48in_placeE - _ZN39_INTERNAL_9c7d0dd0_4_k_cu_4fa585ed_28584cuda3std3__45__cpo6cbeginE)
_ZN39_INTERNAL_9c7d0dd0_4_k_cu_4fa585ed_28584cuda3std3__45__cpo6cbeginE:
	.zero		1
	.type		_ZN39_INTERNAL_9c7d0dd0_4_k_cu_4fa585ed_28584cuda3std3__48in_placeE,@object
	.size		_ZN39_INTERNAL_9c7d0dd0_4_k_cu_4fa585ed_28584cuda3std3__48in_placeE,(_ZN39_INTERNAL_9c7d0dd0_4_k_cu_4fa585ed_28584cuda3std6ranges3__45__cpo9iter_moveE - _ZN39_INTERNAL_9c7d0dd0_4_k_cu_4fa585ed_28584cuda3std3__48in_placeE)
_ZN39_INTERNAL_9c7d0dd0_4_k_cu_4fa585ed_28584cuda3std3__48in_placeE:
	.zero		1
	.type		_ZN39_INTERNAL_9c7d0dd0_4_k_cu_4fa585ed_28584cuda3std6ranges3__45__cpo9iter_moveE,@object
	.size		_ZN39_INTERNAL_9c7d0dd0_4_k_cu_4fa585ed_28584cuda3std6ranges3__45__cpo9iter_moveE,(_ZN39_INTERNAL_9c7d0dd0_4_k_cu_4fa585ed_28584cuda3std3__45__cpo5beginE - _ZN39_INTERNAL_9c7d0dd0_4_k_cu_4fa585ed_28584cuda3std6ranges3__45__cpo9iter_moveE)
_ZN39_INTERNAL_9c7d0dd0_4_k_cu_4fa585ed_28584cuda3std6ranges3__45__cpo9iter_moveE:
	.zero		1
	.type		_ZN39_INTERNAL_9c7d0dd0_4_k_cu_4fa585ed_28584cuda3std3__45__cpo5beginE,@object
	.size		_ZN39_INTERNAL_9c7d0dd0_4_k_cu_4fa585ed_28584cuda3std3__45__cpo5beginE,(_ZN39_INTERNAL_9c7d0dd0_4_k_cu_4fa585ed_28584cuda3std3__441_GLOBAL__N__9c7d0dd0_4_k_cu_4fa585ed_28586ignoreE - _ZN39_INTERNAL_9c7d0dd0_4_k_cu_4fa585ed_28584cuda3std3__45__cpo5beginE)
_ZN39_INTERNAL_9c7d0dd0_4_k_cu_4fa585ed_28584cuda3std3__45__cpo5beginE:
	.zero		1
	.type		_ZN39_INTERNAL_9c7d0dd0_4_k_cu_4fa585ed_28584cuda3std3__441_GLOBAL__N__9c7d0dd0_4_k_cu_4fa585ed_28586ignoreE,@object
	.size		_ZN39_INTERNAL_9c7d0dd0_4_k_cu_4fa585ed_28584cuda3std3__441_GLOBAL__N__9c7d0dd0_4_k_cu_4fa585ed_28586ignoreE,(_ZN39_INTERNAL_9c7d0dd0_4_k_cu_4fa585ed_28584cute7productE - _ZN39_INTERNAL_9c7d0dd0_4_k_cu_4fa585ed_28584cuda3std3__441_GLOBAL__N__9c7d0dd0_4_k_cu_4fa585ed_28586ignoreE)
_ZN39_INTERNAL_9c7d0dd0_4_k_cu_4fa585ed_28584cuda3std3__441_GLOBAL__N__9c7d0dd0_4_k_cu_4fa585ed_28586ignoreE:
	.zero		1
	.type		_ZN39_INTERNAL_9c7d0dd0_4_k_cu_4fa585ed_28584cute7productE,@object
	.size		_ZN39_INTERNAL_9c7d0dd0_4_k_cu_4fa585ed_28584cute7productE,(_ZN39_INTERNAL_9c7d0dd0_4_k_cu_4fa585ed_28584cuda3std3__45__cpo3endE - _ZN39_INTERNAL_9c7d0dd0_4_k_cu_4fa585ed_28584cute7productE)
_ZN39_INTERNAL_9c7d0dd0_4_k_cu_4fa585ed_28584cute7productE:
	.zero		1
	.type		_ZN39_INTERNAL_9c7d0dd0_4_k_cu_4fa585ed_28584cuda3std3__45__cpo3endE,@object
	.size		_ZN39_INTERNAL_9c7d0dd0_4_k_cu_4fa585ed_28584cuda3std3__45__cpo3endE,(_ZN39_INTERNAL_9c7d0dd0_4_k_cu_4fa585ed_28584cuda3std3__419piecewise_constructE - _ZN39_INTERNAL_9c7d0dd0_4_k_cu_4fa585ed_28584cuda3std3__45__cpo3endE)
_ZN39_INTERNAL_9c7d0dd0_4_k_cu_4fa585ed_28584cuda3std3__45__cpo3endE:
	.zero		1
	.type		_ZN39_INTERNAL_9c7d0dd0_4_k_cu_4fa585ed_28584cuda3std3__419piecewise_constructE,@object
	.size		_ZN39_INTERNAL_9c7d0dd0_4_k_cu_4fa585ed_28584cuda3std3__419piecewise_constructE,(_ZN39_INTERNAL_9c7d0dd0_4_k_cu_4fa585ed_28584cuda3std3__45__cpo4cendE - _ZN39_INTERNAL_9c7d0dd0_4_k_cu_4fa585ed_28584cuda3std3__419piecewise_constructE)
_ZN39_INTERNAL_9c7d0dd0_4_k_cu_4fa585ed_28584cuda3std3__419piecewise_constructE:
	.zero		1
	.type		_ZN39_INTERNAL_9c7d0dd0_4_k_cu_4fa585ed_28584cuda3std3__45__cpo4cendE,@object
	.size		_ZN39_INTERNAL_9c7d0dd0_4_k_cu_4fa585ed_28584cuda3std3__45__cpo4cendE,(_ZN39_INTERNAL_9c7d0dd0_4_k_cu_4fa585ed_28584cuda3std6ranges3__45__cpo4swapE - _ZN39_INTERNAL_9c7d0dd0_4_k_cu_4fa585ed_28584cuda3std3__45__cpo4cendE)
_ZN39_INTERNAL_9c7d0dd0_4_k_cu_4fa585ed_28584cuda3std3__45__cpo4cendE:
	.zero		1
	.type		_ZN39_INTERNAL_9c7d0dd0_4_k_cu_4fa585ed_28584cuda3std6ranges3__45__cpo4swapE,@object
	.size		_ZN39_INTERNAL_9c7d0dd0_4_k_cu_4fa585ed_28584cuda3std6ranges3__45__cpo4swapE,(.L_10 - _ZN39_INTERNAL_9c7d0dd0_4_k_cu_4fa585ed_28584cuda3std6ranges3__45__cpo4swapE)
_ZN39_INTERNAL_9c7d0dd0_4_k_cu_4fa585ed_28584cuda3std6ranges3__45__cpo4swapE:
	.zero		1
.L_10:


//--------------------- .nv.constant0._ZN7cutlass13device_kernelINS_4gemm6kernel13GemmUniversalIN4cute5tupleIJiiiiEEENS1_10collective13CollectiveMmaINS1_35MainloopSm100TmaUmmaWarpSpecializedILi49ELi2ELi4ENS5_IJNS4_1CILi1EEESB_SB_EEEEENS5_IJNSA_ILi64EEENSA_ILi8EEESE_EEEaNS5_IJSB_llEEEaNS5_IJlSB_lEEENS4_8TiledMMAINS4_8MMA_AtomIJNS4_15SM100_MMA_S8_SSIaaiLi64ELi8ELNS4_4UMMA5MajorE1ELSN_0ELNSM_8SaturateE0EEEEEENS4_6LayoutISC_NS5_IJNSA_ILi0EEESS_SS_EEEEENS5_IJNS4_10UnderscoreESV_SV_EEEEENS4_13SM90_TMA_LOADENS4_14ComposedLayoutINS4_7SwizzleILi2ELi4ELi3EEENS4_18smem_ptr_flag_bitsILi8EEENSR_INS5_IJSE_SF_EEENS5_IJSB_SE_EEEEEEEvNS4_8identityESY_NSZ_IS11_S13_NSR_INS5_IJSF_SE_EEENS5_IJSE_SB_EEEEEEEvS18_EENS_8epilogue10collective18CollectiveEpilogueINS1E_23Sm100TmaWarpSpecializedILi2ELi1ELi4ELb1ELb0EEEJSG_NS5_IJNSR_ISE_SB_EENSR_ISF_SB_EEEEEfSI_fSI_NS1E_6fusion15FusionCallbacksIS1I_NS1M_17LinearCombinationIfifiLNS_15FloatRoundStyleE2EEESG_S1L_JEEENS4_5SM1004TMEM4LOAD26SM100_TMEM_LOAD_16dp128b2xESY_NSZ_INS10_ILi1ELi4ELi3EEENS12_ILi32EEENSR_INS5_IJSF_SF_EEENS5_IJSF_SB_EEEEEEENS4_17SM75_U32x4_LDSM_NENS4_14SM90_TMA_STOREES21_NS4_17SM90_U32x4_STSM_NENS4_39AutoVectorizingCopyWithAssumedAlignmentILi128EEEEEEvvEEEEvNT_6ParamsE --------------------------
	.section	.nv.constant0._ZN7cutlass13device_kernelINS_4gemm6kernel13GemmUniversalIN4cute5tupleIJiiiiEEENS1_10collective13CollectiveMmaINS1_35MainloopSm100TmaUmmaWarpSpecializedILi49ELi2ELi4ENS5_IJNS4_1CILi1EEESB_SB_EEEEENS5_IJNSA_ILi64EEENSA_ILi8EEESE_EEEaNS5_IJSB_llEEEaNS5_IJlSB_lEEENS4_8TiledMMAINS4_8MMA_AtomIJNS4_15SM100_MMA_S8_SSIaaiLi64ELi8ELNS4_4UMMA5MajorE1ELSN_0ELNSM_8SaturateE0EEEEEENS4_6LayoutISC_NS5_IJNSA_ILi0EEESS_SS_EEEEENS5_IJNS4_10UnderscoreESV_SV_EEEEENS4_13SM90_TMA_LOADENS4_14ComposedLayoutINS4_7SwizzleILi2ELi4ELi3EEENS4_18smem_ptr_flag_bitsILi8EEENSR_INS5_IJSE_SF_EEENS5_IJSB_SE_EEEEEEEvNS4_8identityESY_NSZ_IS11_S13_NSR_INS5_IJSF_SE_EEENS5_IJSE_SB_EEEEEEEvS18_EENS_8epilogue10collective18CollectiveEpilogueINS1E_23Sm100TmaWarpSpecializedILi2ELi1ELi4ELb1ELb0EEEJSG_NS5_IJNSR_ISE_SB_EENSR_ISF_SB_EEEEEfSI_fSI_NS1E_6fusion15FusionCallbacksIS1I_NS1M_17LinearCombinationIfifiLNS_15FloatRoundStyleE2EEESG_S1L_JEEENS4_5SM1004TMEM4LOAD26SM100_TMEM_LOAD_16dp128b2xESY_NSZ_INS10_ILi1ELi4ELi3EEENS12_ILi32EEENSR_INS5_IJSF_SF_EEENS5_IJSF_SB_EEEEEEENS4_17SM75_U32x4_LDSM_NENS4_14SM90_TMA_STOREES21_NS4_17SM90_U32x4_STSM_NENS4_39AutoVectorizingCopyWithAssumedAlignmentILi128EEEEEEvvEEEEvNT_6ParamsE,"a",@progbits
	.sectionflags	@""
	.align	4
.nv.constant0._ZN7cutlass13device_kernelINS_4gemm6kernel13GemmUniversalIN4cute5tupleIJiiiiEEENS1_10collective13CollectiveMmaINS1_35MainloopSm100TmaUmmaWarpSpecializedILi49ELi2ELi4ENS5_IJNS4_1CILi1EEESB_SB_EEEEENS5_IJNSA_ILi64EEENSA_ILi8EEESE_EEEaNS5_IJSB_llEEEaNS5_IJlSB_lEEENS4_8TiledMMAINS4_8MMA_AtomIJNS4_15SM100_MMA_S8_SSIaaiLi64ELi8ELNS4_4UMMA5MajorE1ELSN_0ELNSM_8SaturateE0EEEEEENS4_6LayoutISC_NS5_IJNSA_ILi0EEESS_SS_EEEEENS5_IJNS4_10UnderscoreESV_SV_EEEEENS4_13SM90_TMA_LOADENS4_14ComposedLayoutINS4_7SwizzleILi2ELi4ELi3EEENS4_18smem_ptr_flag_bitsILi8EEENSR_INS5_IJSE_SF_EEENS5_IJSB_SE_EEEEEEEvNS4_8identityESY_NSZ_IS11_S13_NSR_INS5_IJSF_SE_EEENS5_IJSE_SB_EEEEEEEvS18_EENS_8epilogue10collective18CollectiveEpilogueINS1E_23Sm100TmaWarpSpecializedILi2ELi1ELi4ELb1ELb0EEEJSG_NS5_IJNSR_ISE_SB_EENSR_ISF_SB_EEEEEfSI_fSI_NS1E_6fusion15FusionCallbacksIS1I_NS1M_17LinearCombinationIfifiLNS_15FloatRoundStyleE2EEESG_S1L_JEEENS4_5SM1004TMEM4LOAD26SM100_TMEM_LOAD_16dp128b2xESY_NSZ_INS10_ILi1ELi4ELi3EEENS12_ILi32EEENSR_INS5_IJSF_SF_EEENS5_IJSF_SB_EEEEEEENS4_17SM75_U32x4_LDSM_NENS4_14SM90_TMA_STOREES21_NS4_17SM90_U32x4_STSM_NENS4_39AutoVectorizingCopyWithAssumedAlignmentILi128EEEEEEvvEEEEvNT_6ParamsE:
	.zero		2944


//--------------------- SYMBOLS --------------------------

	.type		.nv.reservedSmem.offset0,@object
	.size		.nv.reservedSmem.offset0,0x4
	.type		.nv.reservedSmem.cap,@object
	.size		.nv.reservedSmem.cap,0x4
	.type		__assertfail,@function
